//
// Generated by NVIDIA NVVM Compiler
//
// Compiler Build ID: CL-36424714
// Cuda compilation tools, release 13.0, V13.0.88
// Based on NVVM 20.0.0
//

.version 9.0
.target sm_100
.address_size 64

	// .globl	_Z11compute_idxiPiS_ixS_
.func  (.param .b64 func_retval0) __internal_accurate_pow
(
	.param .b64 __internal_accurate_pow_param_0
)
;
.extern .shared .align 16 .b8 shared_memory[];
.extern .shared .align 16 .b8 shared_mem[];

.visible .entry _Z11compute_idxiPiS_ixS_(
	.param .u32 _Z11compute_idxiPiS_ixS__param_0,
	.param .u64 .ptr .align 1 _Z11compute_idxiPiS_ixS__param_1,
	.param .u64 .ptr .align 1 _Z11compute_idxiPiS_ixS__param_2,
	.param .u32 _Z11compute_idxiPiS_ixS__param_3,
	.param .u64 _Z11compute_idxiPiS_ixS__param_4,
	.param .u64 .ptr .align 1 _Z11compute_idxiPiS_ixS__param_5
)
{
	.reg .pred 	%p<31>;
	.reg .b32 	%r<335>;
	.reg .b64 	%rd<63>;

	ld.param.u32 	%r78, [_Z11compute_idxiPiS_ixS__param_0];
	ld.param.u64 	%rd7, [_Z11compute_idxiPiS_ixS__param_1];
	ld.param.u64 	%rd8, [_Z11compute_idxiPiS_ixS__param_2];
	ld.param.u32 	%r79, [_Z11compute_idxiPiS_ixS__param_3];
	ld.param.u64 	%rd9, [_Z11compute_idxiPiS_ixS__param_4];
	ld.param.u64 	%rd6, [_Z11compute_idxiPiS_ixS__param_5];
	cvta.to.global.u64 	%rd1, %rd7;
	cvta.to.global.u64 	%rd2, %rd8;
	mov.u32 	%r80, %ntid.x;
	mov.u32 	%r81, %ctaid.x;
	mov.u32 	%r82, %tid.x;
	mad.lo.s32 	%r1, %r80, %r81, %r82;
	mul.lo.s32 	%r2, %r79, %r1;
	cvt.u32.u64 	%r83, %rd9;
	mul.lo.s32 	%r84, %r78, %r83;
	shl.b32 	%r3, %r84, 1;
	cvt.s64.s32 	%rd10, %r1;
	setp.le.s64 	%p2, %rd9, %rd10;
	@%p2 bra 	$L__BB0_41;
	setp.lt.s32 	%p3, %r79, 1;
	@%p3 bra 	$L__BB0_22;
	and.b32  	%r4, %r79, 3;
	setp.lt.u32 	%p4, %r79, 4;
	mov.u32 	%r303, %r79;
	mov.u32 	%r306, %r1;
	@%p4 bra 	$L__BB0_5;
	and.b32  	%r5, %r79, 2147483644;
	add.s32 	%r6, %r2, -1;
	mov.b32 	%r307, 0;
	cvt.s64.s32 	%rd13, %r2;
	mov.u32 	%r305, %r79;
	mov.u32 	%r306, %r1;
$L__BB0_4:
	.pragma "nounroll";
	add.s32 	%r86, %r305, %r6;
	mul.wide.s32 	%rd11, %r86, 4;
	add.s64 	%rd12, %rd1, %rd11;
	shr.u32 	%r87, %r306, 31;
	add.s32 	%r88, %r306, %r87;
	and.b32  	%r89, %r88, -2;
	sub.s32 	%r90, %r306, %r89;
	st.global.u32 	[%rd12], %r90;
	shr.s32 	%r91, %r88, 1;
	shr.u32 	%r92, %r88, 31;
	add.s32 	%r93, %r91, %r92;
	and.b32  	%r94, %r93, -2;
	sub.s32 	%r95, %r91, %r94;
	st.global.u32 	[%rd12+-4], %r95;
	shr.s32 	%r96, %r306, 31;
	shr.u32 	%r97, %r96, 30;
	add.s32 	%r98, %r306, %r97;
	shr.s32 	%r99, %r98, 2;
	shr.u32 	%r100, %r98, 31;
	add.s32 	%r101, %r99, %r100;
	and.b32  	%r102, %r101, -2;
	sub.s32 	%r103, %r99, %r102;
	st.global.u32 	[%rd12+-8], %r103;
	shr.u32 	%r104, %r96, 29;
	add.s32 	%r105, %r306, %r104;
	shr.s32 	%r106, %r105, 3;
	add.s32 	%r303, %r305, -4;
	shr.u32 	%r107, %r105, 31;
	add.s32 	%r108, %r106, %r107;
	and.b32  	%r109, %r108, -2;
	sub.s32 	%r110, %r106, %r109;
	cvt.s64.s32 	%rd14, %r305;
	add.s64 	%rd15, %rd14, %rd13;
	shl.b64 	%rd16, %rd15, 2;
	add.s64 	%rd17, %rd1, %rd16;
	st.global.u32 	[%rd17+-16], %r110;
	shr.u32 	%r111, %r96, 28;
	add.s32 	%r112, %r306, %r111;
	shr.s32 	%r306, %r112, 4;
	add.s32 	%r307, %r307, 4;
	setp.eq.s32 	%p5, %r307, %r5;
	mov.u32 	%r305, %r303;
	@%p5 bra 	$L__BB0_5;
	bra.uni 	$L__BB0_4;
$L__BB0_5:
	setp.eq.s32 	%p6, %r4, 0;
	@%p6 bra 	$L__BB0_10;
	setp.eq.s32 	%p7, %r4, 1;
	@%p7 bra 	$L__BB0_8;
	cvt.s64.s32 	%rd18, %r2;
	cvt.s64.s32 	%rd19, %r303;
	add.s64 	%rd20, %rd19, %rd18;
	shl.b64 	%rd21, %rd20, 2;
	add.s64 	%rd22, %rd1, %rd21;
	shr.u32 	%r113, %r306, 31;
	add.s32 	%r114, %r306, %r113;
	and.b32  	%r115, %r114, -2;
	sub.s32 	%r116, %r306, %r115;
	st.global.u32 	[%rd22+-4], %r116;
	shr.s32 	%r117, %r114, 1;
	add.s32 	%r303, %r303, -2;
	shr.u32 	%r118, %r114, 31;
	add.s32 	%r119, %r117, %r118;
	and.b32  	%r120, %r119, -2;
	sub.s32 	%r121, %r117, %r120;
	st.global.u32 	[%rd22+-8], %r121;
	shr.s32 	%r122, %r306, 31;
	shr.u32 	%r123, %r122, 30;
	add.s32 	%r124, %r306, %r123;
	shr.s32 	%r306, %r124, 2;
$L__BB0_8:
	and.b32  	%r125, %r79, 1;
	setp.eq.b32 	%p8, %r125, 1;
	not.pred 	%p9, %p8;
	@%p9 bra 	$L__BB0_10;
	shr.u32 	%r126, %r306, 31;
	add.s32 	%r127, %r306, %r126;
	and.b32  	%r128, %r127, -2;
	sub.s32 	%r129, %r306, %r128;
	cvt.s64.s32 	%rd23, %r2;
	cvt.s64.s32 	%rd24, %r303;
	add.s64 	%rd25, %rd24, %rd23;
	shl.b64 	%rd26, %rd25, 2;
	add.s64 	%rd27, %rd1, %rd26;
	st.global.u32 	[%rd27+-4], %r129;
$L__BB0_10:
	and.b32  	%r13, %r79, 15;
	setp.lt.u32 	%p10, %r79, 16;
	mov.b32 	%r308, 0;
	@%p10 bra 	$L__BB0_13;
	and.b32  	%r308, %r79, 2147483632;
	mov.b32 	%r332, 0;
$L__BB0_12:
	.pragma "nounroll";
	add.s32 	%r132, %r332, %r2;
	mul.wide.s32 	%rd28, %r132, 4;
	add.s64 	%rd29, %rd1, %rd28;
	ld.global.u32 	%r133, [%rd29];
	add.s64 	%rd30, %rd2, %rd28;
	st.global.u32 	[%rd30], %r133;
	ld.global.u32 	%r134, [%rd29+4];
	st.global.u32 	[%rd30+4], %r134;
	ld.global.u32 	%r135, [%rd29+8];
	st.global.u32 	[%rd30+8], %r135;
	ld.global.u32 	%r136, [%rd29+12];
	st.global.u32 	[%rd30+12], %r136;
	ld.global.u32 	%r137, [%rd29+16];
	st.global.u32 	[%rd30+16], %r137;
	ld.global.u32 	%r138, [%rd29+20];
	st.global.u32 	[%rd30+20], %r138;
	ld.global.u32 	%r139, [%rd29+24];
	st.global.u32 	[%rd30+24], %r139;
	ld.global.u32 	%r140, [%rd29+28];
	st.global.u32 	[%rd30+28], %r140;
	ld.global.u32 	%r141, [%rd29+32];
	st.global.u32 	[%rd30+32], %r141;
	ld.global.u32 	%r142, [%rd29+36];
	st.global.u32 	[%rd30+36], %r142;
	ld.global.u32 	%r143, [%rd29+40];
	st.global.u32 	[%rd30+40], %r143;
	ld.global.u32 	%r144, [%rd29+44];
	st.global.u32 	[%rd30+44], %r144;
	ld.global.u32 	%r145, [%rd29+48];
	st.global.u32 	[%rd30+48], %r145;
	ld.global.u32 	%r146, [%rd29+52];
	st.global.u32 	[%rd30+52], %r146;
	ld.global.u32 	%r147, [%rd29+56];
	st.global.u32 	[%rd30+56], %r147;
	ld.global.u32 	%r148, [%rd29+60];
	st.global.u32 	[%rd30+60], %r148;
	add.s32 	%r332, %r332, 16;
	setp.eq.s32 	%p11, %r332, %r308;
	@%p11 bra 	$L__BB0_13;
	bra.uni 	$L__BB0_12;
$L__BB0_13:
	setp.eq.s32 	%p12, %r13, 0;
	@%p12 bra 	$L__BB0_22;
	and.b32  	%r22, %r79, 7;
	setp.lt.u32 	%p13, %r13, 8;
	@%p13 bra 	$L__BB0_16;
	add.s32 	%r149, %r308, %r2;
	mul.wide.s32 	%rd31, %r149, 4;
	add.s64 	%rd32, %rd1, %rd31;
	ld.global.u32 	%r150, [%rd32];
	add.s64 	%rd33, %rd2, %rd31;
	st.global.u32 	[%rd33], %r150;
	ld.global.u32 	%r151, [%rd32+4];
	st.global.u32 	[%rd33+4], %r151;
	ld.global.u32 	%r152, [%rd32+8];
	st.global.u32 	[%rd33+8], %r152;
	ld.global.u32 	%r153, [%rd32+12];
	st.global.u32 	[%rd33+12], %r153;
	ld.global.u32 	%r154, [%rd32+16];
	st.global.u32 	[%rd33+16], %r154;
	ld.global.u32 	%r155, [%rd32+20];
	st.global.u32 	[%rd33+20], %r155;
	ld.global.u32 	%r156, [%rd32+24];
	st.global.u32 	[%rd33+24], %r156;
	ld.global.u32 	%r157, [%rd32+28];
	st.global.u32 	[%rd33+28], %r157;
	add.s32 	%r308, %r308, 8;
$L__BB0_16:
	setp.eq.s32 	%p14, %r22, 0;
	@%p14 bra 	$L__BB0_22;
	setp.lt.u32 	%p15, %r22, 4;
	@%p15 bra 	$L__BB0_19;
	add.s32 	%r158, %r308, %r2;
	mul.wide.s32 	%rd34, %r158, 4;
	add.s64 	%rd35, %rd1, %rd34;
	ld.global.u32 	%r159, [%rd35];
	add.s64 	%rd36, %rd2, %rd34;
	st.global.u32 	[%rd36], %r159;
	ld.global.u32 	%r160, [%rd35+4];
	st.global.u32 	[%rd36+4], %r160;
	ld.global.u32 	%r161, [%rd35+8];
	st.global.u32 	[%rd36+8], %r161;
	ld.global.u32 	%r162, [%rd35+12];
	st.global.u32 	[%rd36+12], %r162;
	add.s32 	%r308, %r308, 4;
$L__BB0_19:
	setp.eq.s32 	%p16, %r4, 0;
	@%p16 bra 	$L__BB0_22;
	mov.b32 	%r312, 0;
$L__BB0_21:
	.pragma "nounroll";
	add.s32 	%r164, %r308, %r2;
	mul.wide.s32 	%rd37, %r164, 4;
	add.s64 	%rd38, %rd1, %rd37;
	ld.global.u32 	%r165, [%rd38];
	add.s64 	%rd39, %rd2, %rd37;
	st.global.u32 	[%rd39], %r165;
	add.s32 	%r308, %r308, 1;
	add.s32 	%r312, %r312, 1;
	setp.ne.s32 	%p17, %r312, %r4;
	@%p17 bra 	$L__BB0_21;
$L__BB0_22:
	setp.lt.s32 	%p18, %r79, 1;
	add.s32 	%r166, %r2, %r78;
	mul.wide.s32 	%rd40, %r166, 4;
	add.s64 	%rd3, %rd2, %rd40;
	shl.b32 	%r31, %r1, 1;
	shl.b32 	%r167, %r1, 3;
	mov.u32 	%r168, shared_memory;
	add.s32 	%r32, %r168, %r167;
	@%p18 bra 	$L__BB0_39;
	and.b32  	%r33, %r79, 15;
	and.b32  	%r34, %r79, 7;
	add.s32 	%r35, %r2, -1;
	and.b32  	%r36, %r79, 3;
	cvt.s64.s32 	%rd4, %r2;
	and.b32  	%r173, %r79, 2147483632;
	neg.s32 	%r37, %r173;
	mad.lo.s32 	%r174, %r79, %r1, %r79;
	add.s32 	%r38, %r174, -1;
	mov.b32 	%r313, 0;
	mov.pred 	%p30, -1;
$L__BB0_24:
	mov.pred 	%p1, %p30;
	setp.lt.u32 	%p20, %r79, 16;
	st.global.u32 	[%rd3], %r313;
	mov.b32 	%r331, 0;
	mov.b32 	%r321, 1;
	mov.u32 	%r320, %r79;
	@%p20 bra 	$L__BB0_27;
	mov.b32 	%r331, 0;
	mov.b32 	%r321, 1;
	mov.u32 	%r314, %r38;
	mov.u32 	%r315, %r37;
	mov.u32 	%r320, %r79;
$L__BB0_26:
	.pragma "nounroll";
	cvt.s64.s32 	%rd41, %r320;
	add.s64 	%rd42, %rd4, %rd41;
	shl.b64 	%rd43, %rd42, 2;
	add.s64 	%rd44, %rd2, %rd43;
	mul.wide.s32 	%rd45, %r314, 4;
	add.s64 	%rd46, %rd2, %rd45;
	ld.global.u32 	%r180, [%rd46];
	mad.lo.s32 	%r181, %r180, %r321, %r331;
	ld.global.u32 	%r182, [%rd46+-4];
	mul.lo.s32 	%r183, %r321, %r182;
	shl.b32 	%r184, %r183, 1;
	add.s32 	%r185, %r184, %r181;
	ld.global.u32 	%r186, [%rd46+-8];
	mul.lo.s32 	%r187, %r321, %r186;
	shl.b32 	%r188, %r187, 2;
	add.s32 	%r189, %r188, %r185;
	ld.global.u32 	%r190, [%rd46+-12];
	mul.lo.s32 	%r191, %r321, %r190;
	shl.b32 	%r192, %r191, 3;
	add.s32 	%r193, %r192, %r189;
	ld.global.u32 	%r194, [%rd46+-16];
	mul.lo.s32 	%r195, %r321, %r194;
	shl.b32 	%r196, %r195, 4;
	add.s32 	%r197, %r196, %r193;
	ld.global.u32 	%r198, [%rd46+-20];
	mul.lo.s32 	%r199, %r321, %r198;
	shl.b32 	%r200, %r199, 5;
	add.s32 	%r201, %r200, %r197;
	ld.global.u32 	%r202, [%rd46+-24];
	mul.lo.s32 	%r203, %r321, %r202;
	shl.b32 	%r204, %r203, 6;
	add.s32 	%r205, %r204, %r201;
	ld.global.u32 	%r206, [%rd46+-28];
	mul.lo.s32 	%r207, %r321, %r206;
	shl.b32 	%r208, %r207, 7;
	add.s32 	%r209, %r208, %r205;
	ld.global.u32 	%r210, [%rd46+-32];
	mul.lo.s32 	%r211, %r321, %r210;
	shl.b32 	%r212, %r211, 8;
	add.s32 	%r213, %r212, %r209;
	ld.global.u32 	%r214, [%rd46+-36];
	mul.lo.s32 	%r215, %r321, %r214;
	shl.b32 	%r216, %r215, 9;
	add.s32 	%r217, %r216, %r213;
	ld.global.u32 	%r218, [%rd46+-40];
	mul.lo.s32 	%r219, %r321, %r218;
	shl.b32 	%r220, %r219, 10;
	add.s32 	%r221, %r220, %r217;
	ld.global.u32 	%r222, [%rd46+-44];
	mul.lo.s32 	%r223, %r321, %r222;
	shl.b32 	%r224, %r223, 11;
	add.s32 	%r225, %r224, %r221;
	ld.global.u32 	%r226, [%rd46+-48];
	mul.lo.s32 	%r227, %r321, %r226;
	shl.b32 	%r228, %r227, 12;
	add.s32 	%r229, %r228, %r225;
	ld.global.u32 	%r230, [%rd46+-52];
	mul.lo.s32 	%r231, %r321, %r230;
	shl.b32 	%r232, %r231, 13;
	add.s32 	%r233, %r232, %r229;
	ld.global.u32 	%r234, [%rd46+-56];
	mul.lo.s32 	%r235, %r321, %r234;
	shl.b32 	%r236, %r235, 14;
	add.s32 	%r237, %r236, %r233;
	add.s32 	%r320, %r320, -16;
	ld.global.u32 	%r238, [%rd44+-64];
	mul.lo.s32 	%r239, %r321, %r238;
	shl.b32 	%r240, %r239, 15;
	add.s32 	%r331, %r240, %r237;
	shl.b32 	%r321, %r321, 16;
	add.s32 	%r315, %r315, 16;
	add.s32 	%r314, %r314, -16;
	setp.ne.s32 	%p21, %r315, 0;
	@%p21 bra 	$L__BB0_26;
$L__BB0_27:
	setp.eq.s32 	%p22, %r33, 0;
	@%p22 bra 	$L__BB0_37;
	add.s32 	%r242, %r33, -1;
	setp.lt.u32 	%p23, %r242, 7;
	@%p23 bra 	$L__BB0_30;
	add.s32 	%r243, %r320, %r35;
	mul.wide.s32 	%rd47, %r243, 4;
	add.s64 	%rd48, %rd2, %rd47;
	ld.global.u32 	%r244, [%rd48];
	mad.lo.s32 	%r245, %r244, %r321, %r331;
	ld.global.u32 	%r246, [%rd48+-4];
	mul.lo.s32 	%r247, %r321, %r246;
	shl.b32 	%r248, %r247, 1;
	add.s32 	%r249, %r248, %r245;
	ld.global.u32 	%r250, [%rd48+-8];
	mul.lo.s32 	%r251, %r321, %r250;
	shl.b32 	%r252, %r251, 2;
	add.s32 	%r253, %r252, %r249;
	ld.global.u32 	%r254, [%rd48+-12];
	mul.lo.s32 	%r255, %r321, %r254;
	shl.b32 	%r256, %r255, 3;
	add.s32 	%r257, %r256, %r253;
	ld.global.u32 	%r258, [%rd48+-16];
	mul.lo.s32 	%r259, %r321, %r258;
	shl.b32 	%r260, %r259, 4;
	add.s32 	%r261, %r260, %r257;
	ld.global.u32 	%r262, [%rd48+-20];
	mul.lo.s32 	%r263, %r321, %r262;
	shl.b32 	%r264, %r263, 5;
	add.s32 	%r265, %r264, %r261;
	ld.global.u32 	%r266, [%rd48+-24];
	mul.lo.s32 	%r267, %r321, %r266;
	shl.b32 	%r268, %r267, 6;
	add.s32 	%r269, %r268, %r265;
	add.s32 	%r54, %r320, -8;
	cvt.s64.s32 	%rd49, %r320;
	add.s64 	%rd50, %rd49, %rd4;
	shl.b64 	%rd51, %rd50, 2;
	add.s64 	%rd52, %rd2, %rd51;
	ld.global.u32 	%r270, [%rd52+-32];
	mul.lo.s32 	%r271, %r321, %r270;
	shl.b32 	%r272, %r271, 7;
	add.s32 	%r331, %r272, %r269;
	shl.b32 	%r321, %r321, 8;
	mov.u32 	%r320, %r54;
$L__BB0_30:
	setp.eq.s32 	%p24, %r34, 0;
	@%p24 bra 	$L__BB0_37;
	add.s32 	%r274, %r34, -1;
	setp.lt.u32 	%p25, %r274, 3;
	@%p25 bra 	$L__BB0_33;
	add.s32 	%r275, %r320, %r35;
	mul.wide.s32 	%rd53, %r275, 4;
	add.s64 	%rd54, %rd2, %rd53;
	ld.global.u32 	%r276, [%rd54];
	mad.lo.s32 	%r277, %r276, %r321, %r331;
	ld.global.u32 	%r278, [%rd54+-4];
	mul.lo.s32 	%r279, %r321, %r278;
	shl.b32 	%r280, %r279, 1;
	add.s32 	%r281, %r280, %r277;
	ld.global.u32 	%r282, [%rd54+-8];
	mul.lo.s32 	%r283, %r321, %r282;
	shl.b32 	%r284, %r283, 2;
	add.s32 	%r285, %r284, %r281;
	add.s32 	%r61, %r320, -4;
	cvt.s64.s32 	%rd55, %r320;
	add.s64 	%rd56, %rd55, %rd4;
	shl.b64 	%rd57, %rd56, 2;
	add.s64 	%rd58, %rd2, %rd57;
	ld.global.u32 	%r286, [%rd58+-16];
	mul.lo.s32 	%r287, %r321, %r286;
	shl.b32 	%r288, %r287, 3;
	add.s32 	%r331, %r288, %r285;
	shl.b32 	%r321, %r321, 4;
	mov.u32 	%r320, %r61;
$L__BB0_33:
	setp.eq.s32 	%p26, %r36, 0;
	@%p26 bra 	$L__BB0_37;
	setp.eq.s32 	%p27, %r36, 1;
	add.s32 	%r289, %r320, %r35;
	mul.wide.s32 	%rd59, %r289, 4;
	add.s64 	%rd5, %rd2, %rd59;
	ld.global.u32 	%r290, [%rd5];
	mad.lo.s32 	%r331, %r290, %r321, %r331;
	@%p27 bra 	$L__BB0_37;
	setp.eq.s32 	%p28, %r36, 2;
	ld.global.u32 	%r291, [%rd5+-4];
	mul.lo.s32 	%r292, %r321, %r291;
	shl.b32 	%r293, %r292, 1;
	add.s32 	%r331, %r293, %r331;
	@%p28 bra 	$L__BB0_37;
	ld.global.u32 	%r294, [%rd5+-8];
	mul.lo.s32 	%r295, %r321, %r294;
	shl.b32 	%r296, %r295, 2;
	add.s32 	%r331, %r296, %r331;
$L__BB0_37:
	shl.b32 	%r298, %r313, 2;
	add.s32 	%r299, %r32, %r298;
	st.shared.u32 	[%r299], %r331;
	mov.b32 	%r313, 1;
	mov.pred 	%p30, 0;
	@%p1 bra 	$L__BB0_24;
	ld.shared.v2.u32 	{%r333, %r334}, [%r32];
	bra.uni 	$L__BB0_40;
$L__BB0_39:
	mov.b32 	%r171, 1;
	st.global.u32 	[%rd3], %r171;
	mov.b32 	%r333, 0;
	st.shared.v2.u32 	[%r32], {%r333, %r333};
	mov.u32 	%r334, %r333;
$L__BB0_40:
	add.s32 	%r300, %r31, %r3;
	cvta.to.global.u64 	%rd60, %rd6;
	mul.wide.s32 	%rd61, %r300, 4;
	add.s64 	%rd62, %rd60, %rd61;
	st.global.u32 	[%rd62], %r333;
	st.global.u32 	[%rd62+4], %r334;
$L__BB0_41:
	ret;

}
	// .globl	_Z15contract_tensorP7double2PKS_iPiixS3_
.visible .entry _Z15contract_tensorP7double2PKS_iPiixS3_(
	.param .u64 .ptr .align 1 _Z15contract_tensorP7double2PKS_iPiixS3__param_0,
	.param .u64 .ptr .align 1 _Z15contract_tensorP7double2PKS_iPiixS3__param_1,
	.param .u32 _Z15contract_tensorP7double2PKS_iPiixS3__param_2,
	.param .u64 .ptr .align 1 _Z15contract_tensorP7double2PKS_iPiixS3__param_3,
	.param .u32 _Z15contract_tensorP7double2PKS_iPiixS3__param_4,
	.param .u64 _Z15contract_tensorP7double2PKS_iPiixS3__param_5,
	.param .u64 .ptr .align 1 _Z15contract_tensorP7double2PKS_iPiixS3__param_6
)
{
	.reg .pred 	%p<5>;
	.reg .b32 	%r<30>;
	.reg .b64 	%rd<27>;
	.reg .b64 	%fd<29>;

	ld.param.u64 	%rd3, [_Z15contract_tensorP7double2PKS_iPiixS3__param_1];
	ld.param.u32 	%r1, [_Z15contract_tensorP7double2PKS_iPiixS3__param_2];
	ld.param.u64 	%rd4, [_Z15contract_tensorP7double2PKS_iPiixS3__param_3];
	ld.param.u32 	%r2, [_Z15contract_tensorP7double2PKS_iPiixS3__param_4];
	ld.param.u64 	%rd6, [_Z15contract_tensorP7double2PKS_iPiixS3__param_5];
	ld.param.u64 	%rd5, [_Z15contract_tensorP7double2PKS_iPiixS3__param_6];
	mov.u32 	%r3, %ntid.x;
	mov.u32 	%r4, %ctaid.x;
	mov.u32 	%r5, %tid.x;
	mad.lo.s32 	%r6, %r3, %r4, %r5;
	cvt.s64.s32 	%rd1, %r6;
	setp.le.s64 	%p1, %rd6, %rd1;
	@%p1 bra 	$L__BB1_2;
	ld.param.u64 	%rd26, [_Z15contract_tensorP7double2PKS_iPiixS3__param_0];
	cvt.rn.f64.s32 	%fd1, %r2;
	{ // callseq 0, 0
	.param .b64 param0;
	st.param.f64 	[param0], %fd1;
	.param .b64 retval0;
	call.uni (retval0), 
	__internal_accurate_pow, 
	(
	param0
	);
	ld.param.f64 	%fd2, [retval0];
	} // callseq 0
	cvt.u32.u64 	%r7, %rd1;
	cvta.to.global.u64 	%rd7, %rd26;
	cvta.to.global.u64 	%rd8, %rd5;
	cvta.to.global.u64 	%rd9, %rd3;
	setp.eq.s32 	%p2, %r2, 0;
	neg.f64 	%fd4, %fd2;
	mov.f64 	%fd5, 0d4000000000000000;
	{
	.reg .b32 %temp; 
	mov.b64 	{%temp, %r8}, %fd5;
	}
	setp.lt.s32 	%p3, %r8, 0;
	{
	.reg .b32 %temp; 
	mov.b64 	{%temp, %r9}, %fd1;
	}
	shr.u32 	%r10, %r9, 20;
	and.b32  	%r11, %r10, 2047;
	add.s32 	%r12, %r11, -1012;
	mov.b64 	%rd10, %fd1;
	shl.b64 	%rd11, %rd10, %r12;
	setp.eq.s64 	%p4, %rd11, -9223372036854775808;
	selp.f64 	%fd6, %fd4, %fd2, %p4;
	selp.f64 	%fd7, %fd6, %fd2, %p3;
	selp.f64 	%fd8, 0d3FF0000000000000, %fd7, %p2;
	cvt.rzi.s32.f64 	%r13, %fd8;
	cvta.to.global.u64 	%rd13, %rd4;
	rem.s32 	%r14, %r7, %r13;
	shl.b32 	%r15, %r14, 1;
	mul.lo.s32 	%r16, %r1, %r13;
	shl.b32 	%r17, %r16, 1;
	add.s32 	%r18, %r15, %r17;
	sub.s32 	%r19, %r7, %r14;
	mad.lo.s32 	%r20, %r14, %r2, %r1;
	mul.wide.s32 	%rd14, %r20, 4;
	add.s64 	%rd15, %rd13, %rd14;
	shl.b32 	%r21, %r14, 4;
	mov.u32 	%r22, shared_mem;
	add.s32 	%r23, %r22, %r21;
	mul.wide.s32 	%rd16, %r18, 4;
	add.s64 	%rd17, %rd8, %rd16;
	ld.global.u32 	%r24, [%rd17];
	add.s32 	%r25, %r24, %r19;
	ld.global.u32 	%r26, [%rd15];
	shl.b32 	%r27, %r26, 1;
	mul.wide.s32 	%rd18, %r27, 16;
	add.s64 	%rd19, %rd9, %rd18;
	ld.global.v2.f64 	{%fd9, %fd10}, [%rd19];
	mul.wide.s32 	%rd20, %r25, 16;
	add.s64 	%rd21, %rd7, %rd20;
	ld.global.v2.f64 	{%fd11, %fd12}, [%rd21];
	mul.f64 	%fd13, %fd9, %fd11;
	mul.f64 	%fd14, %fd10, %fd12;
	sub.f64 	%fd15, %fd13, %fd14;
	mul.f64 	%fd16, %fd9, %fd12;
	fma.rn.f64 	%fd17, %fd10, %fd11, %fd16;
	ld.global.u32 	%r28, [%rd17+4];
	add.s32 	%r29, %r28, %r19;
	ld.global.v2.f64 	{%fd18, %fd19}, [%rd19+16];
	mul.wide.s32 	%rd22, %r29, 16;
	add.s64 	%rd23, %rd7, %rd22;
	ld.global.v2.f64 	{%fd20, %fd21}, [%rd23];
	mul.f64 	%fd22, %fd18, %fd20;
	mul.f64 	%fd23, %fd19, %fd21;
	sub.f64 	%fd24, %fd22, %fd23;
	mul.f64 	%fd25, %fd18, %fd21;
	fma.rn.f64 	%fd26, %fd19, %fd20, %fd25;
	add.f64 	%fd27, %fd15, %fd24;
	add.f64 	%fd28, %fd17, %fd26;
	st.shared.v2.f64 	[%r23], {%fd27, %fd28};
	shl.b64 	%rd24, %rd1, 4;
	add.s64 	%rd25, %rd7, %rd24;
	st.global.v2.f64 	[%rd25], {%fd27, %fd28};
$L__BB1_2:
	ret;

}
	// .globl	_Z14applyPhaseFlipP7double2x
.visible .entry _Z14applyPhaseFlipP7double2x(
	.param .u64 .ptr .align 1 _Z14applyPhaseFlipP7double2x_param_0,
	.param .u64 _Z14applyPhaseFlipP7double2x_param_1
)
{
	.reg .b64 	%rd<6>;
	.reg .b64 	%fd<8>;

	ld.param.u64 	%rd1, [_Z14applyPhaseFlipP7double2x_param_0];
	ld.param.u64 	%rd2, [_Z14applyPhaseFlipP7double2x_param_1];
	cvta.to.global.u64 	%rd3, %rd1;
	shl.b64 	%rd4, %rd2, 4;
	add.s64 	%rd5, %rd3, %rd4;
	ld.global.v2.f64 	{%fd1, %fd2}, [%rd5];
	neg.f64 	%fd3, %fd1;
	mul.f64 	%fd4, %fd2, 0d0000000000000000;
	sub.f64 	%fd5, %fd3, %fd4;
	mul.f64 	%fd6, %fd1, 0d0000000000000000;
	sub.f64 	%fd7, %fd6, %fd2;
	st.global.v2.f64 	[%rd5], {%fd5, %fd7};
	ret;

}
.func  (.param .b64 func_retval0) __internal_accurate_pow(
	.param .b64 __internal_accurate_pow_param_0
)
{
	.reg .pred 	%p<8>;
	.reg .b32 	%r<46>;
	.reg .b32 	%f<3>;
	.reg .b64 	%fd<109>;

	ld.param.f64 	%fd10, [__internal_accurate_pow_param_0];
	mov.f64 	%fd11, 0d4000000000000000;
	{
	.reg .b32 %temp; 
	mov.b64 	{%temp, %r8}, %fd11;
	}
	{
	.reg .b32 %temp; 
	mov.b64 	{%r9, %temp}, %fd11;
	}
	shr.u32 	%r10, %r8, 20;
	setp.lt.u32 	%p1, %r8, 1048576;
	mov.f64 	%fd12, 0d4360000000000000;
	{
	.reg .b32 %temp; 
	mov.b64 	{%temp, %r11}, %fd12;
	}
	{
	.reg .b32 %temp; 
	mov.b64 	{%r12, %temp}, %fd12;
	}
	shr.u32 	%r13, %r11, 20;
	add.s32 	%r14, %r13, -54;
	selp.b32 	%r15, %r12, %r9, %p1;
	selp.b32 	%r16, %r11, %r8, %p1;
	selp.b32 	%r1, %r14, %r10, %p1;
	add.s32 	%r45, %r1, -1023;
	and.b32  	%r17, %r16, -2146435073;
	or.b32  	%r18, %r17, 1072693248;
	mov.b64 	%fd107, {%r15, %r18};
	setp.lt.u32 	%p2, %r18, 1073127583;
	@%p2 bra 	$L__BB3_2;
	{
	.reg .b32 %temp; 
	mov.b64 	{%r19, %temp}, %fd107;
	}
	{
	.reg .b32 %temp; 
	mov.b64 	{%temp, %r20}, %fd107;
	}
	add.s32 	%r21, %r20, -1048576;
	mov.b64 	%fd107, {%r19, %r21};
	add.s32 	%r45, %r1, -1022;
$L__BB3_2:
	add.f64 	%fd13, %fd107, 0dBFF0000000000000;
	add.f64 	%fd14, %fd107, 0d3FF0000000000000;
	rcp.approx.ftz.f64 	%fd15, %fd14;
	neg.f64 	%fd16, %fd14;
	fma.rn.f64 	%fd17, %fd16, %fd15, 0d3FF0000000000000;
	fma.rn.f64 	%fd18, %fd17, %fd17, %fd17;
	fma.rn.f64 	%fd19, %fd18, %fd15, %fd15;
	mul.f64 	%fd20, %fd13, %fd19;
	fma.rn.f64 	%fd21, %fd13, %fd19, %fd20;
	mul.f64 	%fd22, %fd21, %fd21;
	fma.rn.f64 	%fd23, %fd22, 0d3EB0F5FF7D2CAFE2, 0d3ED0F5D241AD3B5A;
	fma.rn.f64 	%fd24, %fd23, %fd22, 0d3EF3B20A75488A3F;
	fma.rn.f64 	%fd25, %fd24, %fd22, 0d3F1745CDE4FAECD5;
	fma.rn.f64 	%fd26, %fd25, %fd22, 0d3F3C71C7258A578B;
	fma.rn.f64 	%fd27, %fd26, %fd22, 0d3F6249249242B910;
	fma.rn.f64 	%fd28, %fd27, %fd22, 0d3F89999999999DFB;
	sub.f64 	%fd29, %fd13, %fd21;
	add.f64 	%fd30, %fd29, %fd29;
	neg.f64 	%fd31, %fd21;
	fma.rn.f64 	%fd32, %fd31, %fd13, %fd30;
	mul.f64 	%fd33, %fd19, %fd32;
	fma.rn.f64 	%fd34, %fd22, %fd28, 0d3FB5555555555555;
	mov.f64 	%fd35, 0d3FB5555555555555;
	sub.f64 	%fd36, %fd35, %fd34;
	fma.rn.f64 	%fd37, %fd22, %fd28, %fd36;
	add.f64 	%fd38, %fd37, 0dBC46A4CB00B9E7B0;
	add.f64 	%fd39, %fd34, %fd38;
	sub.f64 	%fd40, %fd34, %fd39;
	add.f64 	%fd41, %fd38, %fd40;
	mul.rn.f64 	%fd42, %fd21, %fd21;
	neg.f64 	%fd43, %fd42;
	fma.rn.f64 	%fd44, %fd21, %fd21, %fd43;
	{
	.reg .b32 %temp; 
	mov.b64 	{%r22, %temp}, %fd33;
	}
	{
	.reg .b32 %temp; 
	mov.b64 	{%temp, %r23}, %fd33;
	}
	add.s32 	%r24, %r23, 1048576;
	mov.b64 	%fd45, {%r22, %r24};
	fma.rn.f64 	%fd46, %fd21, %fd45, %fd44;
	mul.rn.f64 	%fd47, %fd42, %fd21;
	neg.f64 	%fd48, %fd47;
	fma.rn.f64 	%fd49, %fd42, %fd21, %fd48;
	fma.rn.f64 	%fd50, %fd42, %fd33, %fd49;
	fma.rn.f64 	%fd51, %fd46, %fd21, %fd50;
	mul.rn.f64 	%fd52, %fd39, %fd47;
	neg.f64 	%fd53, %fd52;
	fma.rn.f64 	%fd54, %fd39, %fd47, %fd53;
	fma.rn.f64 	%fd55, %fd39, %fd51, %fd54;
	fma.rn.f64 	%fd56, %fd41, %fd47, %fd55;
	add.f64 	%fd57, %fd52, %fd56;
	sub.f64 	%fd58, %fd52, %fd57;
	add.f64 	%fd59, %fd56, %fd58;
	add.f64 	%fd60, %fd21, %fd57;
	sub.f64 	%fd61, %fd21, %fd60;
	add.f64 	%fd62, %fd57, %fd61;
	add.f64 	%fd63, %fd59, %fd62;
	add.f64 	%fd64, %fd33, %fd63;
	add.f64 	%fd65, %fd60, %fd64;
	sub.f64 	%fd66, %fd60, %fd65;
	add.f64 	%fd67, %fd64, %fd66;
	xor.b32  	%r25, %r45, -2147483648;
	mov.b32 	%r26, 1127219200;
	mov.b64 	%fd68, {%r25, %r26};
	mov.b32 	%r27, -2147483648;
	mov.b64 	%fd69, {%r27, %r26};
	sub.f64 	%fd70, %fd68, %fd69;
	fma.rn.f64 	%fd71, %fd70, 0d3FE62E42FEFA39EF, %fd65;
	fma.rn.f64 	%fd72, %fd70, 0dBFE62E42FEFA39EF, %fd71;
	sub.f64 	%fd73, %fd72, %fd65;
	sub.f64 	%fd74, %fd67, %fd73;
	fma.rn.f64 	%fd75, %fd70, 0d3C7ABC9E3B39803F, %fd74;
	add.f64 	%fd76, %fd71, %fd75;
	sub.f64 	%fd77, %fd71, %fd76;
	add.f64 	%fd78, %fd75, %fd77;
	{
	.reg .b32 %temp; 
	mov.b64 	{%temp, %r28}, %fd10;
	}
	{
	.reg .b32 %temp; 
	mov.b64 	{%r29, %temp}, %fd10;
	}
	shl.b32 	%r30, %r28, 1;
	setp.gt.u32 	%p3, %r30, -33554433;
	and.b32  	%r31, %r28, -15728641;
	selp.b32 	%r32, %r31, %r28, %p3;
	mov.b64 	%fd79, {%r29, %r32};
	mul.rn.f64 	%fd80, %fd76, %fd79;
	neg.f64 	%fd81, %fd80;
	fma.rn.f64 	%fd82, %fd76, %fd79, %fd81;
	fma.rn.f64 	%fd83, %fd78, %fd79, %fd82;
	add.f64 	%fd4, %fd80, %fd83;
	sub.f64 	%fd84, %fd80, %fd4;
	add.f64 	%fd5, %fd83, %fd84;
	fma.rn.f64 	%fd85, %fd4, 0d3FF71547652B82FE, 0d4338000000000000;
	{
	.reg .b32 %temp; 
	mov.b64 	{%r5, %temp}, %fd85;
	}
	mov.f64 	%fd86, 0dC338000000000000;
	add.rn.f64 	%fd87, %fd85, %fd86;
	fma.rn.f64 	%fd88, %fd87, 0dBFE62E42FEFA39EF, %fd4;
	fma.rn.f64 	%fd89, %fd87, 0dBC7ABC9E3B39803F, %fd88;
	fma.rn.f64 	%fd90, %fd89, 0d3E5ADE1569CE2BDF, 0d3E928AF3FCA213EA;
	fma.rn.f64 	%fd91, %fd90, %fd89, 0d3EC71DEE62401315;
	fma.rn.f64 	%fd92, %fd91, %fd89, 0d3EFA01997C89EB71;
	fma.rn.f64 	%fd93, %fd92, %fd89, 0d3F2A01A014761F65;
	fma.rn.f64 	%fd94, %fd93, %fd89, 0d3F56C16C1852B7AF;
	fma.rn.f64 	%fd95, %fd94, %fd89, 0d3F81111111122322;
	fma.rn.f64 	%fd96, %fd95, %fd89, 0d3FA55555555502A1;
	fma.rn.f64 	%fd97, %fd96, %fd89, 0d3FC5555555555511;
	fma.rn.f64 	%fd98, %fd97, %fd89, 0d3FE000000000000B;
	fma.rn.f64 	%fd99, %fd98, %fd89, 0d3FF0000000000000;
	fma.rn.f64 	%fd100, %fd99, %fd89, 0d3FF0000000000000;
	{
	.reg .b32 %temp; 
	mov.b64 	{%r6, %temp}, %fd100;
	}
	{
	.reg .b32 %temp; 
	mov.b64 	{%temp, %r7}, %fd100;
	}
	shl.b32 	%r33, %r5, 20;
	add.s32 	%r34, %r33, %r7;
	mov.b64 	%fd108, {%r6, %r34};
	{
	.reg .b32 %temp; 
	mov.b64 	{%temp, %r35}, %fd4;
	}
	mov.b32 	%f2, %r35;
	abs.f32 	%f1, %f2;
	setp.lt.f32 	%p4, %f1, 0f4086232B;
	@%p4 bra 	$L__BB3_5;
	setp.lt.f64 	%p5, %fd4, 0d0000000000000000;
	add.f64 	%fd101, %fd4, 0d7FF0000000000000;
	selp.f64 	%fd108, 0d0000000000000000, %fd101, %p5;
	setp.geu.f32 	%p6, %f1, 0f40874800;
	@%p6 bra 	$L__BB3_5;
	shr.u32 	%r36, %r5, 31;
	add.s32 	%r37, %r5, %r36;
	shr.s32 	%r38, %r37, 1;
	shl.b32 	%r39, %r38, 20;
	add.s32 	%r40, %r7, %r39;
	mov.b64 	%fd102, {%r6, %r40};
	sub.s32 	%r41, %r5, %r38;
	shl.b32 	%r42, %r41, 20;
	add.s32 	%r43, %r42, 1072693248;
	mov.b32 	%r44, 0;
	mov.b64 	%fd103, {%r44, %r43};
	mul.f64 	%fd108, %fd103, %fd102;
$L__BB3_5:
	abs.f64 	%fd104, %fd108;
	setp.eq.f64 	%p7, %fd104, 0d7FF0000000000000;
	fma.rn.f64 	%fd105, %fd108, %fd5, %fd108;
	selp.f64 	%fd106, %fd108, %fd105, %p7;
	st.param.f64 	[func_retval0], %fd106;
	ret;

}


// ===== COMPILED SASS (sm_100) =====

	.target	sm_100

	.elftype	@"ET_EXEC"


//--------------------- .note.nv.tkinfo           --------------------------
	.section	.note.nv.tkinfo,"",@"SHT_NOTE"
	.sectionflags	@"SHF_NOTE_NV_TKINFO"
	.tkinfo
        /*0018*/ 	.word	0x00000002
        /*0030*/ 	.string	""
        /*0030*/ 	.string	"ptxas"
        /*0030*/ 	.string	"Cuda compilation tools, release 13.0, V13.0.88"
        /*0030*/ 	.string	"Build cuda_13.0.r13.0/compiler.36424714_0"
        /*0030*/ 	.string	"-arch sm_100 -m 64 "



//--------------------- .note.nv.cuinfo           --------------------------
	.section	.note.nv.cuinfo,"",@"SHT_NOTE"
	.sectionflags	@"SHF_NOTE_NV_CUINFO"
        /*0018*/ 	.short	0x0002
        /*001a*/ 	.short	0x0064
        /*001c*/ 	.short	0x0082
	.zero		2


//--------------------- .nv.info                  --------------------------
	.section	.nv.info,"",@"SHT_CUDA_INFO"
	.align	4


	//----- nvinfo : EIATTR_REGCOUNT
	.align		4
        /*0000*/ 	.byte	0x04, 0x2f
        /*0002*/ 	.short	(.L_1 - .L_0)
	.align		4
.L_0:
        /*0004*/ 	.word	index@(_Z11compute_idxiPiS_ixS_)
        /*0008*/ 	.word	0x00000020


	//----- nvinfo : EIATTR_FRAME_SIZE
	.align		4
.L_1:
        /*000c*/ 	.byte	0x04, 0x11
        /*000e*/ 	.short	(.L_3 - .L_2)
	.align		4
.L_2:
        /*0010*/ 	.word	index@(_Z11compute_idxiPiS_ixS_)
        /*0014*/ 	.word	0x00000000


	//----- nvinfo : EIATTR_REGCOUNT
	.align		4
.L_3:
        /*0018*/ 	.byte	0x04, 0x2f
        /*001a*/ 	.short	(.L_5 - .L_4)
	.align		4
.L_4:
        /*001c*/ 	.word	index@(_Z15contract_tensorP7double2PKS_iPiixS3_)
        /*0020*/ 	.word	0x0000001e


	//----- nvinfo : EIATTR_FRAME_SIZE
	.align		4
.L_5:
        /*0024*/ 	.byte	0x04, 0x11
        /*0026*/ 	.short	(.L_7 - .L_6)
	.align		4
.L_6:
        /*0028*/ 	.word	index@($_Z15contract_tensorP7double2PKS_iPiixS3_$__internal_accurate_pow)
        /*002c*/ 	.word	0x00000000


	//----- nvinfo : EIATTR_FRAME_SIZE
	.align		4
.L_7:
        /*0030*/ 	.byte	0x04, 0x11
        /*0032*/ 	.short	(.L_9 - .L_8)
	.align		4
.L_8:
        /*0034*/ 	.word	index@(_Z15contract_tensorP7double2PKS_iPiixS3_)
        /*0038*/ 	.word	0x00000000


	//----- nvinfo : EIATTR_REGCOUNT
	.align		4
.L_9:
        /*003c*/ 	.byte	0x04, 0x2f
        /*003e*/ 	.short	(.L_11 - .L_10)
	.align		4
.L_10:
        /*0040*/ 	.word	index@(_Z14applyPhaseFlipP7double2x)
        /*0044*/ 	.word	0x0000000e


	//----- nvinfo : EIATTR_FRAME_SIZE
	.align		4
.L_11:
        /*0048*/ 	.byte	0x04, 0x11
        /*004a*/ 	.short	(.L_13 - .L_12)
	.align		4
.L_12:
        /*004c*/ 	.word	index@(_Z14applyPhaseFlipP7double2x)
        /*0050*/ 	.word	0x00000000


	//----- nvinfo : EIATTR_MIN_STACK_SIZE
	.align		4
.L_13:
        /*0054*/ 	.byte	0x04, 0x12
        /*0056*/ 	.short	(.L_15 - .L_14)
	.align		4
.L_14:
        /*0058*/ 	.word	index@(_Z14applyPhaseFlipP7double2x)
        /*005c*/ 	.word	0x00000000


	//----- nvinfo : EIATTR_MIN_STACK_SIZE
	.align		4
.L_15:
        /*0060*/ 	.byte	0x04, 0x12
        /*0062*/ 	.short	(.L_17 - .L_16)
	.align		4
.L_16:
        /*0064*/ 	.word	index@(_Z15contract_tensorP7double2PKS_iPiixS3_)
        /*0068*/ 	.word	0x00000000


	//----- nvinfo : EIATTR_MIN_STACK_SIZE
	.align		4
.L_17:
        /*006c*/ 	.byte	0x04, 0x12
        /*006e*/ 	.short	(.L_19 - .L_18)
	.align		4
.L_18:
        /*0070*/ 	.word	index@(_Z11compute_idxiPiS_ixS_)
        /*0074*/ 	.word	0x00000000
.L_19:


//--------------------- .nv.compat                --------------------------
	.section	.nv.compat,"",@"SHT_CUDA_COMPAT_INFO"
	.align	4
        /*0000*/ 	.byte	0x02, 0x09, 0x00, 0x00, 0x02, 0x02, 0x01, 0x00, 0x02, 0x05, 0x05, 0x00, 0x03, 0x07, 0x01, 0x01
        /*0010*/ 	.byte	0x02, 0x03, 0x00, 0x00, 0x02, 0x06, 0x01, 0x00, 0x04, 0x0b, 0x08, 0x00, 0x01, 0x00, 0x00, 0x00
        /*0020*/ 	.byte	0x00, 0x00, 0x00, 0x00


//--------------------- .nv.info._Z14applyPhaseFlipP7double2x --------------------------
	.section	.nv.info._Z14applyPhaseFlipP7double2x,"",@"SHT_CUDA_INFO"
	.sectionflags	@""
	.align	4


	//----- nvinfo : EIATTR_CUDA_API_VERSION
	.align		4
        /*0000*/ 	.byte	0x04, 0x37
        /*0002*/ 	.short	(.L_21 - .L_20)
.L_20:
        /*0004*/ 	.word	0x00000082


	//----- nvinfo : EIATTR_KPARAM_INFO
	.align		4
.L_21:
        /*0008*/ 	.byte	0x04, 0x17
        /*000a*/ 	.short	(.L_23 - .L_22)
.L_22:
        /*000c*/ 	.word	0x00000000
        /*0010*/ 	.short	0x0001
        /*0012*/ 	.short	0x0008
        /*0014*/ 	.byte	0x00, 0xf0, 0x21, 0x00


	//----- nvinfo : EIATTR_KPARAM_INFO
	.align		4
.L_23:
        /*0018*/ 	.byte	0x04, 0x17
        /*001a*/ 	.short	(.L_25 - .L_24)
.L_24:
        /*001c*/ 	.word	0x00000000
        /*0020*/ 	.short	0x0000
        /*0022*/ 	.short	0x0000
        /*0024*/ 	.byte	0x00, 0xf5, 0x21, 0x00


	//----- nvinfo : EIATTR_SPARSE_MMA_MASK
	.align		4
.L_25:
        /*0028*/ 	.byte	0x03, 0x50
        /*002a*/ 	.short	0x0000


	//----- nvinfo : EIATTR_MAXREG_COUNT
	.align		4
        /*002c*/ 	.byte	0x03, 0x1b
        /*002e*/ 	.short	0x00ff


	//----- nvinfo : EIATTR_MERCURY_ISA_VERSION
	.align		4
        /*0030*/ 	.byte	0x03, 0x5f
        /*0032*/ 	.short	0x0101


	//----- nvinfo : EIATTR_VRC_CTA_INIT_COUNT
	.align		4
        /*0034*/ 	.byte	0x02, 0x4a
	.zero		1
	.zero		1


	//----- nvinfo : EIATTR_EXIT_INSTR_OFFSETS
	.align		4
        /*0038*/ 	.byte	0x04, 0x1c
        /*003a*/ 	.short	(.L_27 - .L_26)


	//   ....[0]....
.L_26:
        /*003c*/ 	.word	0x000000b0


	//----- nvinfo : EIATTR_CBANK_PARAM_SIZE
	.align		4
.L_27:
        /*0040*/ 	.byte	0x03, 0x19
        /*0042*/ 	.short	0x0010


	//----- nvinfo : EIATTR_PARAM_CBANK
	.align		4
        /*0044*/ 	.byte	0x04, 0x0a
        /*0046*/ 	.short	(.L_29 - .L_28)
	.align		4
.L_28:
        /*0048*/ 	.word	index@(.nv.constant0._Z14applyPhaseFlipP7double2x)
        /*004c*/ 	.short	0x0380
        /*004e*/ 	.short	0x0010


	//----- nvinfo : EIATTR_SW_WAR
	.align		4
.L_29:
        /*0050*/ 	.byte	0x04, 0x36
        /*0052*/ 	.short	(.L_31 - .L_30)
.L_30:
        /*0054*/ 	.word	0x00000008
.L_31:


//--------------------- .nv.info._Z15contract_tensorP7double2PKS_iPiixS3_ --------------------------
	.section	.nv.info._Z15contract_tensorP7double2PKS_iPiixS3_,"",@"SHT_CUDA_INFO"
	.sectionflags	@""
	.align	4


	//----- nvinfo : EIATTR_CUDA_API_VERSION
	.align		4
        /*0000*/ 	.byte	0x04, 0x37
        /*0002*/ 	.short	(.L_33 - .L_32)
.L_32:
        /*0004*/ 	.word	0x00000082


	//----- nvinfo : EIATTR_KPARAM_INFO
	.align		4
.L_33:
        /*0008*/ 	.byte	0x04, 0x17
        /*000a*/ 	.short	(.L_35 - .L_34)
.L_34:
        /*000c*/ 	.word	0x00000000
        /*0010*/ 	.short	0x0006
        /*0012*/ 	.short	0x0030
        /*0014*/ 	.byte	0x00, 0xf5, 0x21, 0x00


	//----- nvinfo : EIATTR_KPARAM_INFO
	.align		4
.L_35:
        /*0018*/ 	.byte	0x04, 0x17
        /*001a*/ 	.short	(.L_37 - .L_36)
.L_36:
        /*001c*/ 	.word	0x00000000
        /*0020*/ 	.short	0x0005
        /*0022*/ 	.short	0x0028
        /*0024*/ 	.byte	0x00, 0xf0, 0x21, 0x00


	//----- nvinfo : EIATTR_KPARAM_INFO
	.align		4
.L_37:
        /*0028*/ 	.byte	0x04, 0x17
        /*002a*/ 	.short	(.L_39 - .L_38)
.L_38:
        /*002c*/ 	.word	0x00000000
        /*0030*/ 	.short	0x0004
        /*0032*/ 	.short	0x0020
        /*0034*/ 	.byte	0x00, 0xf0, 0x11, 0x00


	//----- nvinfo : EIATTR_KPARAM_INFO
	.align		4
.L_39:
        /*0038*/ 	.byte	0x04, 0x17
        /*003a*/ 	.short	(.L_41 - .L_40)
.L_40:
        /*003c*/ 	.word	0x00000000
        /*0040*/ 	.short	0x0003
        /*0042*/ 	.short	0x0018
        /*0044*/ 	.byte	0x00, 0xf5, 0x21, 0x00


	//----- nvinfo : EIATTR_KPARAM_INFO
	.align		4
.L_41:
        /*0048*/ 	.byte	0x04, 0x17
        /*004a*/ 	.short	(.L_43 - .L_42)
.L_42:
        /*004c*/ 	.word	0x00000000
        /*0050*/ 	.short	0x0002
        /*0052*/ 	.short	0x0010
        /*0054*/ 	.byte	0x00, 0xf0, 0x11, 0x00


	//----- nvinfo : EIATTR_KPARAM_INFO
	.align		4
.L_43:
        /*0058*/ 	.byte	0x04, 0x17
        /*005a*/ 	.short	(.L_45 - .L_44)
.L_44:
        /*005c*/ 	.word	0x00000000
        /*0060*/ 	.short	0x0001
        /*0062*/ 	.short	0x0008
        /*0064*/ 	.byte	0x00, 0xf5, 0x21, 0x00


	//----- nvinfo : EIATTR_KPARAM_INFO
	.align		4
.L_45:
        /*0068*/ 	.byte	0x04, 0x17
        /*006a*/ 	.short	(.L_47 - .L_46)
.L_46:
        /*006c*/ 	.word	0x00000000
        /*0070*/ 	.short	0x0000
        /*0072*/ 	.short	0x0000
        /*0074*/ 	.byte	0x00, 0xf5, 0x21, 0x00


	//----- nvinfo : EIATTR_SPARSE_MMA_MASK
	.align		4
.L_47:
        /*0078*/ 	.byte	0x03, 0x50
        /*007a*/ 	.short	0x0000


	//----- nvinfo : EIATTR_MAXREG_COUNT
	.align		4
        /*007c*/ 	.byte	0x03, 0x1b
        /*007e*/ 	.short	0x00ff


	//----- nvinfo : EIATTR_MERCURY_ISA_VERSION
	.align		4
        /*0080*/ 	.byte	0x03, 0x5f
        /*0082*/ 	.short	0x0101


	//----- nvinfo : EIATTR_VRC_CTA_INIT_COUNT
	.align		4
        /*0084*/ 	.byte	0x02, 0x4a
	.zero		1
	.zero		1


	//----- nvinfo : EIATTR_EXIT_INSTR_OFFSETS
	.align		4
        /*0088*/ 	.byte	0x04, 0x1c
        /*008a*/ 	.short	(.L_49 - .L_48)


	//   ....[0]....
.L_48:
        /*008c*/ 	.word	0x00000090


	//   ....[1]....
        /*0090*/ 	.word	0x00000550


	//----- nvinfo : EIATTR_CRS_STACK_SIZE
	.align		4
.L_49:
        /*0094*/ 	.byte	0x04, 0x1e
        /*0096*/ 	.short	(.L_51 - .L_50)
.L_50:
        /*0098*/ 	.word	0x00000000


	//----- nvinfo : EIATTR_CBANK_PARAM_SIZE
	.align		4
.L_51:
        /*009c*/ 	.byte	0x03, 0x19
        /*009e*/ 	.short	0x0038


	//----- nvinfo : EIATTR_PARAM_CBANK
	.align		4
        /*00a0*/ 	.byte	0x04, 0x0a
        /*00a2*/ 	.short	(.L_53 - .L_52)
	.align		4
.L_52:
        /*00a4*/ 	.word	index@(.nv.constant0._Z15contract_tensorP7double2PKS_iPiixS3_)
        /*00a8*/ 	.short	0x0380
        /*00aa*/ 	.short	0x0038


	//----- nvinfo : EIATTR_SW_WAR
	.align		4
.L_53:
        /*00ac*/ 	.byte	0x04, 0x36
        /*00ae*/ 	.short	(.L_55 - .L_54)
.L_54:
        /*00b0*/ 	.word	0x00000008
.L_55:


//--------------------- .nv.info._Z11compute_idxiPiS_ixS_ --------------------------
	.section	.nv.info._Z11compute_idxiPiS_ixS_,"",@"SHT_CUDA_INFO"
	.sectionflags	@""
	.align	4


	//----- nvinfo : EIATTR_CUDA_API_VERSION
	.align		4
        /*0000*/ 	.byte	0x04, 0x37
        /*0002*/ 	.short	(.L_57 - .L_56)
.L_56:
        /*0004*/ 	.word	0x00000082


	//----- nvinfo : EIATTR_KPARAM_INFO
	.align		4
.L_57:
        /*0008*/ 	.byte	0x04, 0x17
        /*000a*/ 	.short	(.L_59 - .L_58)
.L_58:
        /*000c*/ 	.word	0x00000000
        /*0010*/ 	.short	0x0005
        /*0012*/ 	.short	0x0028
        /*0014*/ 	.byte	0x00, 0xf5, 0x21, 0x00


	//----- nvinfo : EIATTR_KPARAM_INFO
	.align		4
.L_59:
        /*0018*/ 	.byte	0x04, 0x17
        /*001a*/ 	.short	(.L_61 - .L_60)
.L_60:
        /*001c*/ 	.word	0x00000000
        /*0020*/ 	.short	0x0004
        /*0022*/ 	.short	0x0020
        /*0024*/ 	.byte	0x00, 0xf0, 0x21, 0x00


	//----- nvinfo : EIATTR_KPARAM_INFO
	.align		4
.L_61:
        /*0028*/ 	.byte	0x04, 0x17
        /*002a*/ 	.short	(.L_63 - .L_62)
.L_62:
        /*002c*/ 	.word	0x00000000
        /*0030*/ 	.short	0x0003
        /*0032*/ 	.short	0x0018
        /*0034*/ 	.byte	0x00, 0xf0, 0x11, 0x00


	//----- nvinfo : EIATTR_KPARAM_INFO
	.align		4
.L_63:
        /*0038*/ 	.byte	0x04, 0x17
        /*003a*/ 	.short	(.L_65 - .L_64)
.L_64:
        /*003c*/ 	.word	0x00000000
        /*0040*/ 	.short	0x0002
        /*0042*/ 	.short	0x0010
        /*0044*/ 	.byte	0x00, 0xf5, 0x21, 0x00


	//----- nvinfo : EIATTR_KPARAM_INFO
	.align		4
.L_65:
        /*0048*/ 	.byte	0x04, 0x17
        /*004a*/ 	.short	(.L_67 - .L_66)
.L_66:
        /*004c*/ 	.word	0x00000000
        /*0050*/ 	.short	0x0001
        /*0052*/ 	.short	0x0008
        /*0054*/ 	.byte	0x00, 0xf5, 0x21, 0x00


	//----- nvinfo : EIATTR_KPARAM_INFO
	.align		4
.L_67:
        /*0058*/ 	.byte	0x04, 0x17
        /*005a*/ 	.short	(.L_69 - .L_68)
.L_68:
        /*005c*/ 	.word	0x00000000
        /*0060*/ 	.short	0x0000
        /*0062*/ 	.short	0x0000
        /*0064*/ 	.byte	0x00, 0xf0, 0x11, 0x00


	//----- nvinfo : EIATTR_SPARSE_MMA_MASK
	.align		4
.L_69:
        /*0068*/ 	.byte	0x03, 0x50
        /*006a*/ 	.short	0x0000


	//----- nvinfo : EIATTR_MAXREG_COUNT
	.align		4
        /*006c*/ 	.byte	0x03, 0x1b
        /*006e*/ 	.short	0x00ff


	//----- nvinfo : EIATTR_MERCURY_ISA_VERSION
	.align		4
        /*0070*/ 	.byte	0x03, 0x5f
        /*0072*/ 	.short	0x0101


	//----- nvinfo : EIATTR_VRC_CTA_INIT_COUNT
	.align		4
        /*0074*/ 	.byte	0x02, 0x4a
	.zero		1
	.zero		1


	//----- nvinfo : EIATTR_EXIT_INSTR_OFFSETS
	.align		4
        /*0078*/ 	.byte	0x04, 0x1c
        /*007a*/ 	.short	(.L_71 - .L_70)


	//   ....[0]....
.L_70:
        /*007c*/ 	.word	0x00000090


	//   ....[1]....
        /*0080*/ 	.word	0x00001920


	//----- nvinfo : EIATTR_CBANK_PARAM_SIZE
	.align		4
.L_71:
        /*0084*/ 	.byte	0x03, 0x19
        /*0086*/ 	.short	0x0030


	//----- nvinfo : EIATTR_PARAM_CBANK
	.align		4
        /*0088*/ 	.byte	0x04, 0x0a
        /*008a*/ 	.short	(.L_73 - .L_72)
	.align		4
.L_72:
        /*008c*/ 	.word	index@(.nv.constant0._Z11compute_idxiPiS_ixS_)
        /*0090*/ 	.short	0x0380
        /*0092*/ 	.short	0x0030


	//----- nvinfo : EIATTR_SW_WAR
	.align		4
.L_73:
        /*0094*/ 	.byte	0x04, 0x36
        /*0096*/ 	.short	(.L_75 - .L_74)
.L_74:
        /*0098*/ 	.word	0x00000008
.L_75:


//--------------------- .nv.callgraph             --------------------------
	.section	.nv.callgraph,"",@"SHT_CUDA_CALLGRAPH"
	.align	4
	.sectionentsize	8
	.align		4
        /*0000*/ 	.word	0x00000000
	.align		4
        /*0004*/ 	.word	0xffffffff
	.align		4
        /*0008*/ 	.word	0x00000000
	.align		4
        /*000c*/ 	.word	0xfffffffe
	.align		4
        /*0010*/ 	.word	0x00000000
	.align		4
        /*0014*/ 	.word	0xfffffffd
	.align		4
        /*0018*/ 	.word	0x00000000
	.align		4
        /*001c*/ 	.word	0xfffffffc


//--------------------- .text._Z14applyPhaseFlipP7double2x --------------------------
	.section	.text._Z14applyPhaseFlipP7double2x,"ax",@progbits
	.align	128
        .global         _Z14applyPhaseFlipP7double2x
        .type           _Z14applyPhaseFlipP7double2x,@function
        .size           _Z14applyPhaseFlipP7double2x,(.L_x_23 - _Z14applyPhaseFlipP7double2x)
        .other          _Z14applyPhaseFlipP7double2x,@"STO_CUDA_ENTRY STV_DEFAULT"
_Z14applyPhaseFlipP7double2x:
.text._Z14applyPhaseFlipP7double2x:
[----:B------:R-:W-:Y:S01]  /*0000*/  LDC R1, c[0x0][0x37c] ;  /* 0x0000df00ff017b82 */ /* 0x000fe20000000800 */
[----:B------:R-:W0:Y:S01]  /*0010*/  LDCU.128 UR4, c[0x0][0x380] ;  /* 0x00007000ff0477ac */ /* 0x000e220008000c00 */
[----:B------:R-:W1:Y:S01]  /*0020*/  LDCU.64 UR8, c[0x0][0x358] ;  /* 0x00006b00ff0877ac */ /* 0x000e620008000a00 */
[----:B0-----:R-:W-:-:S04]  /*0030*/  ULEA UR4, UP0, UR6, UR4, 0x4 ;  /* 0x0000000406047291 */ /* 0x001fc8000f8020ff */
[----:B------:R-:W-:Y:S02]  /*0040*/  ULEA.HI.X UR5, UR6, UR5, UR7, 0x4, UP0 ;  /* 0x0000000506057291 */ /* 0x000fe400080f2407 */
[----:B------:R-:W-:-:S04]  /*0050*/  MOV R2, UR4 ;  /* 0x0000000400027c02 */ /* 0x000fc80008000f00 */
[----:B------:R-:W-:-:S05]  /*0060*/  MOV R3, UR5 ;  /* 0x0000000500037c02 */ /* 0x000fca0008000f00 */
[----:B-1----:R-:W2:Y:S02]  /*0070*/  LDG.E.128 R4, desc[UR8][R2.64] ;  /* 0x0000000802047981 */ /* 0x002ea4000c1e1d00 */
[----:B--2---:R-:W-:Y:S02]  /*0080*/  DFMA R8, -RZ, R6, -R4 ;  /* 0x00000006ff08722b */ /* 0x004fe40000000904 */
[----:B------:R-:W-:-:S07]  /*0090*/  DFMA R10, RZ, R4, -R6 ;  /* 0x00000004ff0a722b */ /* 0x000fce0000000806 */
[----:B------:R-:W-:Y:S01]  /*00a0*/  STG.E.128 desc[UR8][R2.64], R8 ;  /* 0x0000000802007986 */ /* 0x000fe2000c101d08 */
[----:B------:R-:W-:Y:S05]  /*00b0*/  EXIT ;  /* 0x000000000000794d */ /* 0x000fea0003800000 */
.L_x_0:
[----:B------:R-:W-:-:S00]  /*00c0*/  BRA `(.L_x_0) ;  /* 0xfffffffc00fc7947 */ /* 0x000fc0000383ffff */
[----:B------:R-:W-:-:S00]  /*00d0*/  NOP ;  /* 0x0000000000007918 */ /* 0x000fc00000000000 */
        /* <DEDUP_REMOVED lines=10> */
.L_x_23:


//--------------------- .text._Z15contract_tensorP7double2PKS_iPiixS3_ --------------------------
	.section	.text._Z15contract_tensorP7double2PKS_iPiixS3_,"ax",@progbits
	.align	128
        .global         _Z15contract_tensorP7double2PKS_iPiixS3_
        .type           _Z15contract_tensorP7double2PKS_iPiixS3_,@function
        .size           _Z15contract_tensorP7double2PKS_iPiixS3_,(.L_x_22 - _Z15contract_tensorP7double2PKS_iPiixS3_)
        .other          _Z15contract_tensorP7double2PKS_iPiixS3_,@"STO_CUDA_ENTRY STV_DEFAULT"
_Z15contract_tensorP7double2PKS_iPiixS3_:
.text._Z15contract_tensorP7double2PKS_iPiixS3_:
[----:B------:R-:W-:Y:S01]  /*0000*/  LDC R1, c[0x0][0x37c] ;  /* 0x0000df00ff017b82 */ /* 0x000fe20000000800 */
[----:B------:R-:W0:Y:S01]  /*0010*/  S2R R0, SR_CTAID.X ;  /* 0x0000000000007919 */ /* 0x000e220000002500 */
[----:B------:R-:W0:Y:S01]  /*0020*/  LDCU UR4, c[0x0][0x360] ;  /* 0x00006c00ff0477ac */ /* 0x000e220008000800 */
[----:B------:R-:W0:Y:S01]  /*0030*/  S2R R3, SR_TID.X ;  /* 0x0000000000037919 */ /* 0x000e220000002100 */
[----:B------:R-:W1:Y:S01]  /*0040*/  LDCU.64 UR6, c[0x0][0x3a8] ;  /* 0x00007500ff0677ac */ /* 0x000e620008000a00 */
[----:B0-----:R-:W-:-:S05]  /*0050*/  IMAD R0, R0, UR4, R3 ;  /* 0x0000000400007c24 */ /* 0x001fca000f8e0203 */
[----:B-1----:R-:W-:Y:S02]  /*0060*/  ISETP.GE.U32.AND P0, PT, R0, UR6, PT ;  /* 0x0000000600007c0c */ /* 0x002fe4000bf06070 */
[----:B------:R-:W-:-:S04]  /*0070*/  SHF.R.S32.HI R3, RZ, 0x1f, R0 ;  /* 0x0000001fff037819 */ /* 0x000fc80000011400 */
[----:B------:R-:W-:-:S13]  /*0080*/  ISETP.GE.AND.EX P0, PT, R3, UR7, PT, P0 ;  /* 0x0000000703007c0c */ /* 0x000fda000bf06300 */
[----:B------:R-:W-:Y:S05]  /*0090*/  @P0 EXIT ;  /* 0x000000000000094d */ /* 0x000fea0003800000 */
[----:B------:R-:W0:Y:S01]  /*00a0*/  LDCU UR4, c[0x0][0x3a0] ;  /* 0x00007400ff0477ac */ /* 0x000e220008000800 */
[----:B------:R-:W-:Y:S01]  /*00b0*/  MOV R2, 0xe0 ;  /* 0x000000e000027802 */ /* 0x000fe20000000f00 */
[----:B0-----:R-:W0:Y:S06]  /*00c0*/  I2F.F64 R4, UR4 ;  /* 0x0000000400047d12 */ /* 0x001e2c0008201c00 */
[----:B0-----:R-:W-:Y:S05]  /*00d0*/  CALL.REL.NOINC `($_Z15contract_tensorP7double2PKS_iPiixS3_$__internal_accurate_pow) ;  /* 0x0000000400207944 */ /* 0x001fea0003c00000 */
[----:B------:R-:W0:Y:S01]  /*00e0*/  LDCU UR4, c[0x0][0x3a0] ;  /* 0x00007400ff0477ac */ /* 0x000e220008000800 */
[----:B------:R-:W-:Y:S01]  /*00f0*/  ISETP.GE.AND P2, PT, R0, RZ, PT ;  /* 0x000000ff0000720c */ /* 0x000fe20003f46270 */
[----:B------:R-:W1:Y:S01]  /*0100*/  LDC.64 R26, c[0x0][0x388] ;  /* 0x0000e200ff1a7b82 */ /* 0x000e620000000a00 */
[----:B------:R-:W2:Y:S01]  /*0110*/  LDCU.64 UR6, c[0x0][0x358] ;  /* 0x00006b00ff0677ac */ /* 0x000ea20008000a00 */
[----:B------:R-:W3:Y:S01]  /*0120*/  LDCU.64 UR8, c[0x0][0x380] ;  /* 0x00007000ff0877ac */ /* 0x000ee20008000a00 */
[----:B0-----:R-:W-:-:S04]  /*0130*/  ISETP.NE.AND P0, PT, RZ, UR4, PT ;  /* 0x00000004ff007c0c */ /* 0x001fc8000bf05270 */
[----:B------:R-:W-:Y:S02]  /*0140*/  FSEL R4, R6, RZ, P0 ;  /* 0x000000ff06047208 */ /* 0x000fe40000000000 */
[----:B------:R-:W-:-:S04]  /*0150*/  FSEL R5, R12, 1.875, P0 ;  /* 0x3ff000000c057808 */ /* 0x000fc80000000000 */
[----:B------:R0:W4:Y:S02]  /*0160*/  F2I.F64.TRUNC R10, R4 ;  /* 0x00000004000a7311 */ /* 0x000124000030d100 */
[----:B0-----:R-:W-:Y:S02]  /*0170*/  IABS R4, R0 ;  /* 0x0000000000047213 */ /* 0x001fe40000000000 */
[-C--:B----4-:R-:W-:Y:S02]  /*0180*/  IABS R8, R10.reuse ;  /* 0x0000000a00087213 */ /* 0x090fe40000000000 */
[----:B------:R-:W-:Y:S02]  /*0190*/  IABS R5, R10 ;  /* 0x0000000a00057213 */ /* 0x000fe40000000000 */
[----:B------:R-:W0:Y:S02]  /*01a0*/  I2F.RP R2, R8 ;  /* 0x0000000800027306 */ /* 0x000e240000209400 */
[----:B------:R-:W-:-:S06]  /*01b0*/  IADD3 R25, PT, PT, RZ, -R5, RZ ;  /* 0x80000005ff197210 */ /* 0x000fcc0007ffe0ff */
[----:B0-----:R-:W0:Y:S02]  /*01c0*/  MUFU.RCP R2, R2 ;  /* 0x0000000200027308 */ /* 0x001e240000001000 */
[----:B0-----:R-:W-:Y:S02]  /*01d0*/  VIADD R6, R2, 0xffffffe ;  /* 0x0ffffffe02067836 */ /* 0x001fe40000000000 */
[----:B------:R-:W0:Y:S04]  /*01e0*/  LDC R2, c[0x0][0x390] ;  /* 0x0000e400ff027b82 */ /* 0x000e280000000800 */
[----:B------:R4:W5:Y:S02]  /*01f0*/  F2I.FTZ.U32.TRUNC.NTZ R7, R6 ;  /* 0x0000000600077305 */ /* 0x000964000021f000 */
[----:B----4-:R-:W-:-:S02]  /*0200*/  IMAD.MOV.U32 R6, RZ, RZ, RZ ;  /* 0x000000ffff067224 */ /* 0x010fc400078e00ff */
[----:B-----5:R-:W-:-:S04]  /*0210*/  IMAD.MOV R9, RZ, RZ, -R7 ;  /* 0x000000ffff097224 */ /* 0x020fc800078e0a07 */
[----:B------:R-:W-:-:S04]  /*0220*/  IMAD R9, R9, R8, RZ ;  /* 0x0000000809097224 */ /* 0x000fc800078e02ff */
[----:B------:R-:W-:-:S06]  /*0230*/  IMAD.HI.U32 R7, R7, R9, R6 ;  /* 0x0000000907077227 */ /* 0x000fcc00078e0006 */
[----:B------:R-:W-:-:S04]  /*0240*/  IMAD.HI.U32 R7, R7, R4, RZ ;  /* 0x0000000407077227 */ /* 0x000fc800078e00ff */
[----:B------:R-:W-:Y:S02]  /*0250*/  IMAD R25, R7, R25, R4 ;  /* 0x0000001907197224 */ /* 0x000fe400078e0204 */
[----:B------:R-:W4:Y:S03]  /*0260*/  LDC.64 R4, c[0x0][0x398] ;  /* 0x0000e600ff047b82 */ /* 0x000f260000000a00 */
[----:B------:R-:W-:-:S05]  /*0270*/  ISETP.GT.U32.AND P0, PT, R8, R25, PT ;  /* 0x000000190800720c */ /* 0x000fca0003f04070 */
[----:B------:R-:W5:Y:S08]  /*0280*/  LDC.64 R6, c[0x0][0x3b0] ;  /* 0x0000ec00ff067b82 */ /* 0x000f700000000a00 */
[----:B------:R-:W-:Y:S01]  /*0290*/  @!P0 IMAD.IADD R25, R25, 0x1, -R8 ;  /* 0x0000000119198824 */ /* 0x000fe200078e0a08 */
[----:B------:R-:W-:-:S04]  /*02a0*/  ISETP.NE.AND P0, PT, R10, RZ, PT ;  /* 0x000000ff0a00720c */ /* 0x000fc80003f05270 */
[----:B------:R-:W-:-:S13]  /*02b0*/  ISETP.GT.U32.AND P1, PT, R8, R25, PT ;  /* 0x000000190800720c */ /* 0x000fda0003f24070 */
[----:B------:R-:W-:-:S04]  /*02c0*/  @!P1 IMAD.IADD R25, R25, 0x1, -R8 ;  /* 0x0000000119199824 */ /* 0x000fc800078e0a08 */
[----:B------:R-:W-:Y:S01]  /*02d0*/  @!P2 IMAD.MOV R25, RZ, RZ, -R25 ;  /* 0x000000ffff19a224 */ /* 0x000fe200078e0a19 */
[----:B------:R-:W-:-:S05]  /*02e0*/  @!P0 LOP3.LUT R25, RZ, R10, RZ, 0x33, !PT ;  /* 0x0000000aff198212 */ /* 0x000fca00078e33ff */
[----:B0-----:R-:W-:Y:S02]  /*02f0*/  IMAD R9, R10, R2, R25 ;  /* 0x000000020a097224 */ /* 0x001fe400078e0219 */
[----:B------:R-:W-:-:S03]  /*0300*/  IMAD R11, R25, UR4, R2 ;  /* 0x00000004190b7c24 */ /* 0x000fc6000f8e0202 */
[----:B------:R-:W-:Y:S01]  /*0310*/  SHF.L.U32 R9, R9, 0x1, RZ ;  /* 0x0000000109097819 */ /* 0x000fe200000006ff */
[----:B----4-:R-:W-:-:S04]  /*0320*/  IMAD.WIDE R4, R11, 0x4, R4 ;  /* 0x000000040b047825 */ /* 0x010fc800078e0204 */
[----:B-----5:R-:W-:Y:S02]  /*0330*/  IMAD.WIDE R6, R9, 0x4, R6 ;  /* 0x0000000409067825 */ /* 0x020fe400078e0206 */
[----:B--2---:R-:W2:Y:S01]  /*0340*/  LDG.E R4, desc[UR6][R4.64] ;  /* 0x0000000604047981 */ /* 0x004ea2000c1e1900 */
[----:B------:R-:W0:Y:S03]  /*0350*/  LDC.64 R8, c[0x0][0x380] ;  /* 0x0000e000ff087b82 */ /* 0x000e260000000a00 */
[----:B------:R-:W4:Y:S04]  /*0360*/  LDG.E R11, desc[UR6][R6.64] ;  /* 0x00000006060b7981 */ /* 0x000f28000c1e1900 */
[----:B------:R-:W5:Y:S01]  /*0370*/  LDG.E R15, desc[UR6][R6.64+0x4] ;  /* 0x00000406060f7981 */ /* 0x000f62000c1e1900 */
[----:B------:R-:W-:-:S02]  /*0380*/  IMAD.IADD R2, R0, 0x1, -R25 ;  /* 0x0000000100027824 */ /* 0x000fc400078e0a19 */
[----:B--2---:R-:W-:Y:S02]  /*0390*/  IMAD.SHL.U32 R13, R4, 0x2, RZ ;  /* 0x00000002040d7824 */ /* 0x004fe400078e00ff */
[C---:B----4-:R-:W-:Y:S02]  /*03a0*/  IMAD.IADD R11, R2.reuse, 0x1, R11 ;  /* 0x00000001020b7824 */ /* 0x050fe400078e020b */
[----:B-1----:R-:W-:Y:S01]  /*03b0*/  IMAD.WIDE R26, R13, 0x10, R26 ;  /* 0x000000100d1a7825 */ /* 0x002fe200078e021a */
[----:B-----5:R-:W-:-:S03]  /*03c0*/  IADD3 R15, PT, PT, R2, R15, RZ ;  /* 0x0000000f020f7210 */ /* 0x020fc60007ffe0ff */
[----:B0-----:R-:W-:-:S04]  /*03d0*/  IMAD.WIDE R16, R11, 0x10, R8 ;  /* 0x000000100b107825 */ /* 0x001fc800078e0208 */
[----:B------:R-:W-:Y:S02]  /*03e0*/  IMAD.WIDE R4, R15, 0x10, R8 ;  /* 0x000000100f047825 */ /* 0x000fe400078e0208 */
[----:B------:R-:W2:Y:S04]  /*03f0*/  LDG.E.128 R12, desc[UR6][R26.64] ;  /* 0x000000061a0c7981 */ /* 0x000ea8000c1e1d00 */
[----:B------:R-:W2:Y:S04]  /*0400*/  LDG.E.128 R16, desc[UR6][R16.64] ;  /* 0x0000000610107981 */ /* 0x000ea8000c1e1d00 */
[----:B------:R-:W4:Y:S04]  /*0410*/  LDG.E.128 R8, desc[UR6][R26.64+0x10] ;  /* 0x000010061a087981 */ /* 0x000f28000c1e1d00 */
[----:B------:R-:W4:Y:S01]  /*0420*/  LDG.E.128 R4, desc[UR6][R4.64] ;  /* 0x0000000604047981 */ /* 0x000f22000c1e1d00 */
[----:B------:R-:W0:Y:S01]  /*0430*/  S2UR UR5, SR_CgaCtaId ;  /* 0x00000000000579c3 */ /* 0x000e220000008800 */
[----:B------:R-:W-:Y:S01]  /*0440*/  UMOV UR4, 0x400 ;  /* 0x0000040000047882 */ /* 0x000fe20000000000 */
[----:B---3--:R-:W-:-:S04]  /*0450*/  LEA R2, P0, R0, UR8, 0x4 ;  /* 0x0000000800027c11 */ /* 0x008fc8000f8020ff */
[----:B------:R-:W-:Y:S01]  /*0460*/  LEA.HI.X R3, R0, UR9, R3, 0x4, P0 ;  /* 0x0000000900037c11 */ /* 0x000fe200080f2403 */
[----:B0-----:R-:W-:-:S06]  /*0470*/  ULEA UR4, UR5, UR4, 0x18 ;  /* 0x0000000405047291 */ /* 0x001fcc000f8ec0ff */
[----:B------:R-:W-:Y:S01]  /*0480*/  LEA R25, R25, UR4, 0x4 ;  /* 0x0000000419197c11 */ /* 0x000fe2000f8e20ff */
[-C--:B--2---:R-:W-:Y:S02]  /*0490*/  DMUL R20, R14, R18.reuse ;  /* 0x000000120e147228 */ /* 0x084fe40000000000 */
[----:B------:R-:W-:Y:S02]  /*04a0*/  DMUL R22, R12, R18 ;  /* 0x000000120c167228 */ /* 0x000fe40000000000 */
[-C--:B----4-:R-:W-:Y:S02]  /*04b0*/  DMUL R18, R10, R6.reuse ;  /* 0x000000060a127228 */ /* 0x090fe40000000000 */
[----:B------:R-:W-:Y:S02]  /*04c0*/  DMUL R6, R8, R6 ;  /* 0x0000000608067228 */ /* 0x000fe40000000000 */
[-C--:B------:R-:W-:Y:S02]  /*04d0*/  DFMA R20, R12, R16.reuse, -R20 ;  /* 0x000000100c14722b */ /* 0x080fe40000000814 */
[----:B------:R-:W-:-:S02]  /*04e0*/  DFMA R22, R14, R16, R22 ;  /* 0x000000100e16722b */ /* 0x000fc40000000016 */
[-C--:B------:R-:W-:Y:S02]  /*04f0*/  DFMA R18, R8, R4.reuse, -R18 ;  /* 0x000000040812722b */ /* 0x080fe40000000812 */
[----:B------:R-:W-:-:S06]  /*0500*/  DFMA R6, R10, R4, R6 ;  /* 0x000000040a06722b */ /* 0x000fcc0000000006 */
[----:B------:R-:W-:Y:S02]  /*0510*/  DADD R20, R20, R18 ;  /* 0x0000000014147229 */ /* 0x000fe40000000012 */
[----:B------:R-:W-:-:S07]  /*0520*/  DADD R22, R22, R6 ;  /* 0x0000000016167229 */ /* 0x000fce0000000006 */
[----:B------:R-:W-:Y:S04]  /*0530*/  STG.E.128 desc[UR6][R2.64], R20 ;  /* 0x0000001402007986 */ /* 0x000fe8000c101d06 */
[----:B------:R-:W-:Y:S01]  /*0540*/  STS.128 [R25], R20 ;  /* 0x0000001419007388 */ /* 0x000fe20000000c00 */
[----:B------:R-:W-:Y:S05]  /*0550*/  EXIT ;  /* 0x000000000000794d */ /* 0x000fea0003800000 */
        .type           $_Z15contract_tensorP7double2PKS_iPiixS3_$__internal_accurate_pow,@function
        .size           $_Z15contract_tensorP7double2PKS_iPiixS3_$__internal_accurate_pow,(.L_x_22 - $_Z15contract_tensorP7double2PKS_iPiixS3_$__internal_accurate_pow)
$_Z15contract_tensorP7double2PKS_iPiixS3_$__internal_accurate_pow:
[----:B------:R-:W0:Y:S01]  /*0560*/  MUFU.RCP64H R13, 2 ;  /* 0x40000000000d7908 */ /* 0x000e220000001800 */
[----:B------:R-:W-:Y:S01]  /*0570*/  IMAD.MOV.U32 R6, RZ, RZ, 0x0 ;  /* 0x00000000ff067424 */ /* 0x000fe200078e00ff */
[----:B------:R-:W-:Y:S01]  /*0580*/  MOV R8, 0x41ad3b5a ;  /* 0x41ad3b5a00087802 */ /* 0x000fe20000000f00 */
[----:B------:R-:W-:Y:S01]  /*0590*/  IMAD.MOV.U32 R7, RZ, RZ, 0x40000000 ;  /* 0x40000000ff077424 */ /* 0x000fe200078e00ff */
[----:B------:R-:W-:Y:S01]  /*05a0*/  UMOV UR4, 0x7d2cafe2 ;  /* 0x7d2cafe200047882 */ /* 0x000fe20000000000 */
[----:B------:R-:W-:Y:S01]  /*05b0*/  IMAD.MOV.U32 R12, RZ, RZ, RZ ;  /* 0x000000ffff0c7224 */ /* 0x000fe200078e00ff */
[----:B------:R-:W-:Y:S01]  /*05c0*/  UMOV UR5, 0x3eb0f5ff ;  /* 0x3eb0f5ff00057882 */ /* 0x000fe20000000000 */
[----:B------:R-:W-:-:S04]  /*05d0*/  IMAD.MOV.U32 R9, RZ, RZ, 0x3ed0f5d2 ;  /* 0x3ed0f5d2ff097424 */ /* 0x000fc800078e00ff */
[----:B0-----:R-:W-:-:S08]  /*05e0*/  DFMA R6, R12, -R6, 1 ;  /* 0x3ff000000c06742b */ /* 0x001fd00000000806 */
[----:B------:R-:W-:-:S08]  /*05f0*/  DFMA R6, R6, R6, R6 ;  /* 0x000000060606722b */ /* 0x000fd00000000006 */
[----:B------:R-:W-:-:S08]  /*0600*/  DFMA R12, R12, R6, R12 ;  /* 0x000000060c0c722b */ /* 0x000fd0000000000c */
[----:B------:R-:W-:-:S08]  /*0610*/  DMUL R6, RZ, R12 ;  /* 0x0000000cff067228 */ /* 0x000fd00000000000 */
[----:B------:R-:W-:-:S08]  /*0620*/  DFMA R6, RZ, R12, R6 ;  /* 0x0000000cff06722b */ /* 0x000fd00000000006 */
[----:B------:R-:W-:Y:S02]  /*0630*/  DMUL R10, R6, R6 ;  /* 0x00000006060a7228 */ /* 0x000fe40000000000 */
[----:B------:R-:W-:-:S06]  /*0640*/  DADD R16, RZ, -R6 ;  /* 0x00000000ff107229 */ /* 0x000fcc0000000806 */
[----:B------:R-:W-:Y:S01]  /*0650*/  DFMA R8, R10, UR4, R8 ;  /* 0x000000040a087c2b */ /* 0x000fe20008000008 */
[----:B------:R-:W-:Y:S01]  /*0660*/  UMOV UR4, 0x75488a3f ;  /* 0x75488a3f00047882 */ /* 0x000fe20000000000 */
[----:B------:R-:W-:Y:S01]  /*0670*/  UMOV UR5, 0x3ef3b20a ;  /* 0x3ef3b20a00057882 */ /* 0x000fe20000000000 */
[----:B------:R-:W-:Y:S02]  /*0680*/  DADD R18, R16, R16 ;  /* 0x0000000010127229 */ /* 0x000fe40000000010 */
[----:B------:R-:W-:-:S03]  /*0690*/  DMUL R16, R6, R6 ;  /* 0x0000000606107228 */ /* 0x000fc60000000000 */
[----:B------:R-:W-:Y:S01]  /*06a0*/  DFMA R8, R10, R8, UR4 ;  /* 0x000000040a087e2b */ /* 0x000fe20008000008 */
[----:B------:R-:W-:Y:S01]  /*06b0*/  UMOV UR4, 0xe4faecd5 ;  /* 0xe4faecd500047882 */ /* 0x000fe20000000000 */
[----:B------:R-:W-:Y:S01]  /*06c0*/  UMOV UR5, 0x3f1745cd ;  /* 0x3f1745cd00057882 */ /* 0x000fe20000000000 */
[-C--:B------:R-:W-:Y:S02]  /*06d0*/  DFMA R18, RZ, -R6.reuse, R18 ;  /* 0x80000006ff12722b */ /* 0x080fe40000000012 */
[----:B------:R-:W-:-:S03]  /*06e0*/  DFMA R22, R6, R6, -R16 ;  /* 0x000000060616722b */ /* 0x000fc60000000810 */
[----:B------:R-:W-:Y:S01]  /*06f0*/  DFMA R8, R10, R8, UR4 ;  /* 0x000000040a087e2b */ /* 0x000fe20008000008 */
[----:B------:R-:W-:Y:S01]  /*0700*/  UMOV UR4, 0x258a578b ;  /* 0x258a578b00047882 */ /* 0x000fe20000000000 */
[----:B------:R-:W-:Y:S01]  /*0710*/  UMOV UR5, 0x3f3c71c7 ;  /* 0x3f3c71c700057882 */ /* 0x000fe20000000000 */
[----:B------:R-:W-:-:S05]  /*0720*/  DMUL R12, R12, R18 ;  /* 0x000000120c0c7228 */ /* 0x000fca0000000000 */
[----:B------:R-:W-:Y:S01]  /*0730*/  DFMA R8, R10, R8, UR4 ;  /* 0x000000040a087e2b */ /* 0x000fe20008000008 */
[----:B------:R-:W-:Y:S01]  /*0740*/  UMOV UR4, 0x9242b910 ;  /* 0x9242b91000047882 */ /* 0x000fe20000000000 */
[----:B------:R-:W-:-:S03]  /*0750*/  UMOV UR5, 0x3f624924 ;  /* 0x3f62492400057882 */ /* 0x000fc60000000000 */
[----:B------:R-:W-:Y:S01]  /*0760*/  VIADD R25, R13, 0x100000 ;  /* 0x001000000d197836 */ /* 0x000fe20000000000 */
[----:B------:R-:W-:Y:S02]  /*0770*/  MOV R24, R12 ;  /* 0x0000000c00187202 */ /* 0x000fe40000000f00 */
[----:B------:R-:W-:Y:S01]  /*0780*/  DFMA R8, R10, R8, UR4 ;  /* 0x000000040a087e2b */ /* 0x000fe20008000008 */
[----:B------:R-:W-:Y:S01]  /*0790*/  UMOV UR4, 0x99999dfb ;  /* 0x99999dfb00047882 */ /* 0x000fe20000000000 */
[----:B------:R-:W-:Y:S02]  /*07a0*/  UMOV UR5, 0x3f899999 ;  /* 0x3f89999900057882 */ /* 0x000fe40000000000 */
[----:B------:R-:W-:-:S04]  /*07b0*/  DFMA R22, R6, R24, R22 ;  /* 0x000000180616722b */ /* 0x000fc80000000016 */
[----:B------:R-:W-:Y:S01]  /*07c0*/  DFMA R14, R10, R8, UR4 ;  /* 0x000000040a0e7e2b */ /* 0x000fe20008000008 */
[----:B------:R-:W-:Y:S01]  /*07d0*/  UMOV UR4, 0x55555555 ;  /* 0x5555555500047882 */ /* 0x000fe20000000000 */
[----:B------:R-:W-:-:S06]  /*07e0*/  UMOV UR5, 0x3fb55555 ;  /* 0x3fb5555500057882 */ /* 0x000fcc0000000000 */
[----:B------:R-:W-:-:S08]  /*07f0*/  DFMA R8, R10, R14, UR4 ;  /* 0x000000040a087e2b */ /* 0x000fd0000800000e */
[----:B------:R-:W-:Y:S01]  /*0800*/  DADD R20, -R8, UR4 ;  /* 0x0000000408147e29 */ /* 0x000fe20008000100 */
[----:B------:R-:W-:Y:S01]  /*0810*/  UMOV UR4, 0xb9e7b0 ;  /* 0x00b9e7b000047882 */ /* 0x000fe20000000000 */
[----:B------:R-:W-:-:S06]  /*0820*/  UMOV UR5, 0x3c46a4cb ;  /* 0x3c46a4cb00057882 */ /* 0x000fcc0000000000 */
[----:B------:R-:W-:Y:S02]  /*0830*/  DFMA R14, R10, R14, R20 ;  /* 0x0000000e0a0e722b */ /* 0x000fe40000000014 */
[----:B------:R-:W-:-:S06]  /*0840*/  DMUL R10, R6, R16 ;  /* 0x00000010060a7228 */ /* 0x000fcc0000000000 */
[----:B------:R-:W-:Y:S01]  /*0850*/  DADD R14, R14, -UR4 ;  /* 0x800000040e0e7e29 */ /* 0x000fe20008000000 */
[----:B------:R-:W-:Y:S01]  /*0860*/  UMOV UR4, 0x0 ;  /* 0x0000000000047882 */ /* 0x000fe20000000000 */
[----:B------:R-:W-:Y:S01]  /*0870*/  DFMA R20, R6, R16, -R10 ;  /* 0x000000100614722b */ /* 0x000fe2000000080a */
[----:B------:R-:W-:-:S05]  /*0880*/  UMOV UR5, 0x3ff00000 ;  /* 0x3ff0000000057882 */ /* 0x000fca0000000000 */
[----:B------:R-:W-:Y:S02]  /*0890*/  DADD R18, R8, R14 ;  /* 0x0000000008127229 */ /* 0x000fe4000000000e */
[----:B------:R-:W-:-:S06]  /*08a0*/  DFMA R20, R12, R16, R20 ;  /* 0x000000100c14722b */ /* 0x000fcc0000000014 */
[----:B------:R-:W-:Y:S02]  /*08b0*/  DMUL R16, R18, R10 ;  /* 0x0000000a12107228 */ /* 0x000fe40000000000 */
[----:B------:R-:W-:Y:S02]  /*08c0*/  DFMA R20, R6, R22, R20 ;  /* 0x000000160614722b */ /* 0x000fe40000000014 */
[----:B------:R-:W-:-:S04]  /*08d0*/  DADD R8, R8, -R18 ;  /* 0x0000000008087229 */ /* 0x000fc80000000812 */
[----:B------:R-:W-:-:S04]  /*08e0*/  DFMA R22, R18, R10, -R16 ;  /* 0x0000000a1216722b */ /* 0x000fc80000000810 */
[----:B------:R-:W-:-:S04]  /*08f0*/  DADD R8, R14, R8 ;  /* 0x000000000e087229 */ /* 0x000fc80000000008 */
[----:B------:R-:W-:-:S08]  /*0900*/  DFMA R20, R18, R20, R22 ;  /* 0x000000141214722b */ /* 0x000fd00000000016 */
[----:B------:R-:W-:-:S08]  /*0910*/  DFMA R20, R8, R10, R20 ;  /* 0x0000000a0814722b */ /* 0x000fd00000000014 */
[----:B------:R-:W-:-:S08]  /*0920*/  DADD R10, R16, R20 ;  /* 0x00000000100a7229 */ /* 0x000fd00000000014 */
[--C-:B------:R-:W-:Y:S02]  /*0930*/  DADD R8, R6, R10.reuse ;  /* 0x0000000006087229 */ /* 0x100fe4000000000a */
[----:B------:R-:W-:-:S06]  /*0940*/  DADD R16, R16, -R10 ;  /* 0x0000000010107229 */ /* 0x000fcc000000080a */
[----:B------:R-:W-:Y:S02]  /*0950*/  DADD R6, R6, -R8 ;  /* 0x0000000006067229 */ /* 0x000fe40000000808 */
[----:B------:R-:W-:-:S06]  /*0960*/  DADD R16, R20, R16 ;  /* 0x0000000014107229 */ /* 0x000fcc0000000010 */
[----:B------:R-:W-:Y:S01]  /*0970*/  DADD R6, R10, R6 ;  /* 0x000000000a067229 */ /* 0x000fe20000000006 */
[----:B------:R-:W-:Y:S02]  /*0980*/  IMAD.MOV.U32 R10, RZ, RZ, -0x105c611 ;  /* 0xfefa39efff0a7424 */ /* 0x000fe400078e00ff */
[----:B------:R-:W-:-:S05]  /*0990*/  IMAD.MOV.U32 R11, RZ, RZ, 0x3fe62e42 ;  /* 0x3fe62e42ff0b7424 */ /* 0x000fca00078e00ff */
[----:B------:R-:W-:-:S08]  /*09a0*/  DADD R6, R16, R6 ;  /* 0x0000000010067229 */ /* 0x000fd00000000006 */
[----:B------:R-:W-:Y:S01]  /*09b0*/  DADD R12, R12, R6 ;  /* 0x000000000c0c7229 */ /* 0x000fe20000000006 */
[----:B------:R-:W-:Y:S01]  /*09c0*/  MOV R6, 0xfefa39ef ;  /* 0xfefa39ef00067802 */ /* 0x000fe20000000f00 */
[----:B------:R-:W-:-:S06]  /*09d0*/  IMAD.MOV.U32 R7, RZ, RZ, 0x3fe62e42 ;  /* 0x3fe62e42ff077424 */ /* 0x000fcc00078e00ff */
[----:B------:R-:W-:-:S08]  /*09e0*/  DADD R14, R8, R12 ;  /* 0x00000000080e7229 */ /* 0x000fd0000000000c */
[--C-:B------:R-:W-:Y:S02]  /*09f0*/  DFMA R10, R10, UR4, R14.reuse ;  /* 0x000000040a0a7c2b */ /* 0x100fe4000800000e */
[----:B------:R-:W-:-:S06]  /*0a00*/  DADD R8, R8, -R14 ;  /* 0x0000000008087229 */ /* 0x000fcc000000080e */
[----:B------:R-:W-:Y:S02]  /*0a10*/  DFMA R16, -R6, 1, R10 ;  /* 0x3ff000000610782b */ /* 0x000fe4000000010a */
[----:B------:R-:W-:Y:S01]  /*0a20*/  DADD R8, R12, R8 ;  /* 0x000000000c087229 */ /* 0x000fe20000000008 */
[----:B------:R-:W-:Y:S01]  /*0a30*/  IMAD.MOV.U32 R12, RZ, RZ, 0x3b39803f ;  /* 0x3b39803fff0c7424 */ /* 0x000fe200078e00ff */
[----:B------:R-:W-:-:S04]  /*0a40*/  MOV R13, 0x3c7abc9e ;  /* 0x3c7abc9e000d7802 */ /* 0x000fc80000000f00 */
[----:B------:R-:W-:Y:S01]  /*0a50*/  DADD R16, -R14, R16 ;  /* 0x000000000e107229 */ /* 0x000fe20000000110 */
[----:B------:R-:W-:Y:S01]  /*0a60*/  LOP3.LUT R15, R5, 0xff0fffff, RZ, 0xc0, !PT ;  /* 0xff0fffff050f7812 */ /* 0x000fe200078ec0ff */
[----:B------:R-:W-:-:S06]  /*0a70*/  IMAD.MOV.U32 R14, RZ, RZ, R4 ;  /* 0x000000ffff0e7224 */ /* 0x000fcc00078e0004 */
[----:B------:R-:W-:-:S08]  /*0a80*/  DADD R8, R8, -R16 ;  /* 0x0000000008087229 */ /* 0x000fd00000000810 */
[----:B------:R-:W-:Y:S01]  /*0a90*/  DFMA R8, R12, UR4, R8 ;  /* 0x000000040c087c2b */ /* 0x000fe20008000008 */
[----:B------:R-:W-:Y:S01]  /*0aa0*/  UMOV UR4, 0x3b39803f ;  /* 0x3b39803f00047882 */ /* 0x000fe20000000000 */
[----:B------:R-:W-:Y:S01]  /*0ab0*/  IMAD.SHL.U32 R12, R5, 0x2, RZ ;  /* 0x00000002050c7824 */ /* 0x000fe200078e00ff */
[----:B------:R-:W-:-:S04]  /*0ac0*/  UMOV UR5, 0x3c7abc9e ;  /* 0x3c7abc9e00057882 */ /* 0x000fc80000000000 */
[----:B------:R-:W-:Y:S01]  /*0ad0*/  ISETP.GT.U32.AND P0, PT, R12, -0x2000001, PT ;  /* 0xfdffffff0c00780c */ /* 0x000fe20003f04070 */
[----:B------:R-:W-:-:S03]  /*0ae0*/  DADD R12, R10, R8 ;  /* 0x000000000a0c7229 */ /* 0x000fc60000000008 */
[----:B------:R-:W-:-:S05]  /*0af0*/  SEL R15, R15, R5, P0 ;  /* 0x000000050f0f7207 */ /* 0x000fca0000000000 */
[----:B------:R-:W-:Y:S02]  /*0b00*/  DADD R10, R10, -R12 ;  /* 0x000000000a0a7229 */ /* 0x000fe4000000080c */
[----:B------:R-:W-:-:S06]  /*0b10*/  DMUL R4, R12, R14 ;  /* 0x0000000e0c047228 */ /* 0x000fcc0000000000 */
[----:B------:R-:W-:Y:S02]  /*0b20*/  DADD R10, R8, R10 ;  /* 0x00000000080a7229 */ /* 0x000fe4000000000a */
[----:B------:R-:W-:-:S08]  /*0b30*/  DFMA R12, R12, R14, -R4 ;  /* 0x0000000e0c0c722b */ /* 0x000fd00000000804 */
[----:B------:R-:W-:Y:S01]  /*0b40*/  DFMA R12, R10, R14, R12 ;  /* 0x0000000e0a0c722b */ /* 0x000fe2000000000c */
[----:B------:R-:W-:Y:S01]  /*0b50*/  MOV R10, 0x652b82fe ;  /* 0x652b82fe000a7802 */ /* 0x000fe20000000f00 */
[----:B------:R-:W-:-:S06]  /*0b60*/  IMAD.MOV.U32 R11, RZ, RZ, 0x3ff71547 ;  /* 0x3ff71547ff0b7424 */ /* 0x000fcc00078e00ff */
[----:B------:R-:W-:-:S08]  /*0b70*/  DADD R8, R4, R12 ;  /* 0x0000000004087229 */ /* 0x000fd0000000000c */
[----:B------:R-:W-:Y:S02]  /*0b80*/  DFMA R10, R8, R10, 6.75539944105574400000e+15 ;  /* 0x43380000080a742b */ /* 0x000fe4000000000a */
[----:B------:R-:W-:Y:S01]  /*0b90*/  FSETP.GEU.AND P0, PT, |R9|, 4.1917929649353027344, PT ;  /* 0x4086232b0900780b */ /* 0x000fe20003f0e200 */
[----:B------:R-:W-:-:S05]  /*0ba0*/  DADD R4, R4, -R8 ;  /* 0x0000000004047229 */ /* 0x000fca0000000808 */
[----:B------:R-:W-:-:S03]  /*0bb0*/  DADD R14, R10, -6.75539944105574400000e+15 ;  /* 0xc33800000a0e7429 */ /* 0x000fc60000000000 */
[----:B------:R-:W-:-:S05]  /*0bc0*/  DADD R4, R12, R4 ;  /* 0x000000000c047229 */ /* 0x000fca0000000004 */
[----:B------:R-:W-:-:S08]  /*0bd0*/  DFMA R6, R14, -R6, R8 ;  /* 0x800000060e06722b */ /* 0x000fd00000000008 */
[----:B------:R-:W-:Y:S01]  /*0be0*/  DFMA R6, R14, -UR4, R6 ;  /* 0x800000040e067c2b */ /* 0x000fe20008000006 */
[----:B------:R-:W-:Y:S01]  /*0bf0*/  UMOV UR4, 0x69ce2bdf ;  /* 0x69ce2bdf00047882 */ /* 0x000fe20000000000 */
[----:B------:R-:W-:Y:S01]  /*0c00*/  IMAD.MOV.U32 R14, RZ, RZ, -0x35dec16 ;  /* 0xfca213eaff0e7424 */ /* 0x000fe200078e00ff */
[----:B------:R-:W-:Y:S01]  /*0c10*/  MOV R15, 0x3e928af3 ;  /* 0x3e928af3000f7802 */ /* 0x000fe20000000f00 */
[----:B------:R-:W-:-:S05]  /*0c20*/  UMOV UR5, 0x3e5ade15 ;  /* 0x3e5ade1500057882 */ /* 0x000fca0000000000 */
[----:B------:R-:W-:Y:S01]  /*0c30*/  DFMA R14, R6, UR4, R14 ;  /* 0x00000004060e7c2b */ /* 0x000fe2000800000e */
[----:B------:R-:W-:Y:S01]  /*0c40*/  UMOV UR4, 0x62401315 ;  /* 0x6240131500047882 */ /* 0x000fe20000000000 */
[----:B------:R-:W-:-:S06]  /*0c50*/  UMOV UR5, 0x3ec71dee ;  /* 0x3ec71dee00057882 */ /* 0x000fcc0000000000 */
[----:B------:R-:W-:Y:S01]  /*0c60*/  DFMA R14, R6, R14, UR4 ;  /* 0x00000004060e7e2b */ /* 0x000fe2000800000e */
        /* <DEDUP_REMOVED lines=20> */
[----:B------:R-:W-:-:S08]  /*0db0*/  DFMA R14, R6, R14, UR4 ;  /* 0x00000004060e7e2b */ /* 0x000fd0000800000e */
[----:B------:R-:W-:-:S08]  /*0dc0*/  DFMA R14, R6, R14, 1 ;  /* 0x3ff00000060e742b */ /* 0x000fd0000000000e */
[----:B------:R-:W-:-:S10]  /*0dd0*/  DFMA R6, R6, R14, 1 ;  /* 0x3ff000000606742b */ /* 0x000fd4000000000e */
[----:B------:R-:W-:Y:S02]  /*0de0*/  IMAD R13, R10, 0x100000, R7 ;  /* 0x001000000a0d7824 */ /* 0x000fe400078e0207 */
[----:B------:R-:W-:Y:S01]  /*0df0*/  IMAD.MOV.U32 R12, RZ, RZ, R6 ;  /* 0x000000ffff0c7224 */ /* 0x000fe200078e0006 */
[----:B------:R-:W-:Y:S06]  /*0e00*/  @!P0 BRA `(.L_x_1) ;  /* 0x0000000000348947 */ /* 0x000fec0003800000 */
[----:B------:R-:W-:Y:S01]  /*0e10*/  FSETP.GEU.AND P1, PT, |R9|, 4.2275390625, PT ;  /* 0x408748000900780b */ /* 0x000fe20003f2e200 */
[C---:B------:R-:W-:Y:S02]  /*0e20*/  DADD R12, R8.reuse, +INF ;  /* 0x7ff00000080c7429 */ /* 0x040fe40000000000 */
[----:B------:R-:W-:-:S08]  /*0e30*/  DSETP.GEU.AND P0, PT, R8, RZ, PT ;  /* 0x000000ff0800722a */ /* 0x000fd00003f0e000 */
[----:B------:R-:W-:Y:S02]  /*0e40*/  FSEL R12, R12, RZ, P0 ;  /* 0x000000ff0c0c7208 */ /* 0x000fe40000000000 */
[----:B------:R-:W-:Y:S01]  /*0e50*/  FSEL R13, R13, RZ, P0 ;  /* 0x000000ff0d0d7208 */ /* 0x000fe20000000000 */
[----:B------:R-:W-:Y:S06]  /*0e60*/  @P1 BRA `(.L_x_1) ;  /* 0x00000000001c1947 */ /* 0x000fec0003800000 */
[----:B------:R-:W-:Y:S01]  /*0e70*/  LEA.HI R8, R10, R10, RZ, 0x1 ;  /* 0x0000000a0a087211 */ /* 0x000fe200078f08ff */
[----:B------:R-:W-:-:S03]  /*0e80*/  IMAD.MOV.U32 R12, RZ, RZ, RZ ;  /* 0x000000ffff0c7224 */ /* 0x000fc600078e00ff */
[----:B------:R-:W-:-:S04]  /*0e90*/  SHF.R.S32.HI R9, RZ, 0x1, R8 ;  /* 0x00000001ff097819 */ /* 0x000fc80000011408 */
[----:B------:R-:W-:Y:S01]  /*0ea0*/  IADD3 R10, PT, PT, R10, -R9, RZ ;  /* 0x800000090a0a7210 */ /* 0x000fe20007ffe0ff */
[----:B------:R-:W-:-:S03]  /*0eb0*/  IMAD R7, R9, 0x100000, R7 ;  /* 0x0010000009077824 */ /* 0x000fc600078e0207 */
[----:B------:R-:W-:-:S06]  /*0ec0*/  LEA R13, R10, 0x3ff00000, 0x14 ;  /* 0x3ff000000a0d7811 */ /* 0x000fcc00078ea0ff */
[----:B------:R-:W-:-:S11]  /*0ed0*/  DMUL R12, R6, R12 ;  /* 0x0000000c060c7228 */ /* 0x000fd60000000000 */
.L_x_1:
[----:B------:R-:W-:Y:S02]  /*0ee0*/  DFMA R4, R4, R12, R12 ;  /* 0x0000000c0404722b */ /* 0x000fe4000000000c */
[----:B------:R-:W-:-:S08]  /*0ef0*/  DSETP.NEU.AND P0, PT, |R12|, +INF , PT ;  /* 0x7ff000000c00742a */ /* 0x000fd00003f0d200 */
[----:B------:R-:W-:Y:S02]  /*0f00*/  FSEL R6, R12, R4, !P0 ;  /* 0x000000040c067208 */ /* 0x000fe40004000000 */
[----:B------:R-:W-:Y:S01]  /*0f10*/  FSEL R12, R13, R5, !P0 ;  /* 0x000000050d0c7208 */ /* 0x000fe20004000000 */
[----:B------:R-:W-:Y:S01]  /*0f20*/  IMAD.MOV.U32 R5, RZ, RZ, 0x0 ;  /* 0x00000000ff057424 */ /* 0x000fe200078e00ff */
[----:B------:R-:W-:-:S04]  /*0f30*/  MOV R4, R2 ;  /* 0x0000000200047202 */ /* 0x000fc80000000f00 */
[----:B------:R-:W-:Y:S05]  /*0f40*/  RET.REL.NODEC R4 `(_Z15contract_tensorP7double2PKS_iPiixS3_) ;  /* 0xfffffff0042c7950 */ /* 0x000fea0003c3ffff */
.L_x_2:
        /* <DEDUP_REMOVED lines=11> */
.L_x_22:


//--------------------- .text._Z11compute_idxiPiS_ixS_ --------------------------
	.section	.text._Z11compute_idxiPiS_ixS_,"ax",@progbits
	.align	128
        .global         _Z11compute_idxiPiS_ixS_
        .type           _Z11compute_idxiPiS_ixS_,@function
        .size           _Z11compute_idxiPiS_ixS_,(.L_x_25 - _Z11compute_idxiPiS_ixS_)
        .other          _Z11compute_idxiPiS_ixS_,@"STO_CUDA_ENTRY STV_DEFAULT"
_Z11compute_idxiPiS_ixS_:
.text._Z11compute_idxiPiS_ixS_:
        /* <DEDUP_REMOVED lines=11> */
[----:B------:R-:W1:Y:S01]  /*00b0*/  LDCU.64 UR8, c[0x0][0x358] ;  /* 0x00006b00ff0877ac */ /* 0x000e620008000a00 */
[----:B0-----:R-:W-:Y:S02]  /*00c0*/  UISETP.GE.AND UP0, UPT, UR5, 0x1, UPT ;  /* 0x000000010500788c */ /* 0x001fe4000bf06270 */
[----:B------:R-:W-:-:S07]  /*00d0*/  IMAD R2, R0, UR5, RZ ;  /* 0x0000000500027c24 */ /* 0x000fce000f8e02ff */
[----:B-1----:R-:W-:Y:S05]  /*00e0*/  BRA.U !UP0, `(.L_x_3) ;  /* 0x0000000d08007547 */ /* 0x002fea000b800000 */
[----:B------:R-:W0:Y:S01]  /*00f0*/  LDCU UR6, c[0x0][0x398] ;  /* 0x00007300ff0677ac */ /* 0x000e220008000800 */
[----:B------:R-:W-:Y:S01]  /*0100*/  IMAD.MOV.U32 R3, RZ, RZ, R0 ;  /* 0x000000ffff037224 */ /* 0x000fe200078e0000 */
[----:B------:R-:W-:Y:S02]  /*0110*/  UISETP.GE.U32.AND UP0, UPT, UR5, 0x4, UPT ;  /* 0x000000040500788c */ /* 0x000fe4000bf06070 */
[----:B------:R-:W-:Y:S01]  /*0120*/  ULOP3.LUT UR7, UR5, 0x3, URZ, 0xc0, !UPT ;  /* 0x0000000305077892 */ /* 0x000fe2000f8ec0ff */
[----:B0-----:R-:W-:-:S06]  /*0130*/  UMOV UR4, UR6 ;  /* 0x0000000600047c82 */ /* 0x001fcc0008000000 */
[----:B------:R-:W-:Y:S05]  /*0140*/  BRA.U !UP0, `(.L_x_4) ;  /* 0x0000000108a87547 */ /* 0x000fea000b800000 */
[----:B------:R-:W0:Y:S01]  /*0150*/  LDC.64 R4, c[0x0][0x388] ;  /* 0x0000e200ff047b82 */ /* 0x000e220000000a00 */
[----:B------:R-:W-:Y:S01]  /*0160*/  VIADD R19, R2, 0xffffffff ;  /* 0xffffffff02137836 */ /* 0x000fe20000000000 */
[----:B------:R-:W-:Y:S01]  /*0170*/  MOV R3, R0 ;  /* 0x0000000000037202 */ /* 0x000fe20000000f00 */
[----:B------:R-:W1:Y:S01]  /*0180*/  LDCU.64 UR12, c[0x0][0x388] ;  /* 0x00007100ff0c77ac */ /* 0x000e620008000a00 */
[----:B------:R-:W-:Y:S01]  /*0190*/  ULOP3.LUT UR5, UR5, 0x7ffffffc, URZ, 0xc0, !UPT ;  /* 0x7ffffffc05057892 */ /* 0x000fe2000f8ec0ff */
[----:B------:R-:W-:-:S11]  /*01a0*/  UMOV UR4, URZ ;  /* 0x000000ff00047c82 */ /* 0x000fd60008000000 */
.L_x_5:
[----:B------:R-:W-:Y:S01]  /*01b0*/  SHF.R.S32.HI R10, RZ, 0x1f, R3 ;  /* 0x0000001fff0a7819 */ /* 0x000fe20000011403 */
[----:B------:R-:W-:Y:S01]  /*01c0*/  USHF.R.S32.HI UR10, URZ, 0x1f, UR6 ;  /* 0x0000001fff0a7899 */ /* 0x000fe20008011406 */
[-C--:B--2---:R-:W-:Y:S01]  /*01d0*/  LEA.HI R8, R3, R3.reuse, RZ, 0x1 ;  /* 0x0000000303087211 */ /* 0x084fe200078f08ff */
[----:B------:R-:W-:Y:S01]  /*01e0*/  VIADD R7, R19, UR6 ;  /* 0x0000000613077c36 */ /* 0x000fe20008000000 */
[CC--:B------:R-:W-:Y:S01]  /*01f0*/  LEA.HI R14, R10.reuse, R3.reuse, RZ, 0x2 ;  /* 0x000000030a0e7211 */ /* 0x0c0fe200078f10ff */
[----:B------:R-:W-:Y:S01]  /*0200*/  UIADD3 UR4, UPT, UPT, UR4, 0x4, URZ ;  /* 0x0000000404047890 */ /* 0x000fe2000fffe0ff */
[----:B------:R-:W-:Y:S01]  /*0210*/  LEA.HI R17, R10, R3, RZ, 0x3 ;  /* 0x000000030a117211 */ /* 0x000fe200078f18ff */
[----:B0-----:R-:W-:Y:S01]  /*0220*/  IMAD.WIDE R6, R7, 0x4, R4 ;  /* 0x0000000407067825 */ /* 0x001fe200078e0204 */
[----:B------:R-:W-:Y:S01]  /*0230*/  SHF.R.S32.HI R15, RZ, 0x2, R14 ;  /* 0x00000002ff0f7819 */ /* 0x000fe2000001140e */
[----:B------:R-:W-:Y:S01]  /*0240*/  UISETP.NE.AND UP0, UPT, UR4, UR5, UPT ;  /* 0x000000050400728c */ /* 0x000fe2000bf05270 */
[----:B------:R-:W-:-:S02]  /*0250*/  SHF.R.S32.HI R13, RZ, 0x1, R8 ;  /* 0x00000001ff0d7819 */ /* 0x000fc40000011408 */
[----:B------:R-:W-:Y:S02]  /*0260*/  SHF.R.S32.HI R18, RZ, 0x3, R17 ;  /* 0x00000003ff127819 */ /* 0x000fe40000011411 */
[----:B------:R-:W-:Y:S02]  /*0270*/  LEA.HI R16, R14, R15, RZ, 0x1 ;  /* 0x0000000f0e107211 */ /* 0x000fe400078f08ff */
[----:B------:R-:W-:Y:S01]  /*0280*/  IADD3 R9, P0, PT, R2, UR6, RZ ;  /* 0x0000000602097c10 */ /* 0x000fe2000ff1e0ff */
[----:B------:R-:W-:Y:S01]  /*0290*/  UIADD3 UR6, UPT, UPT, UR6, -0x4, URZ ;  /* 0xfffffffc06067890 */ /* 0x000fe2000fffe0ff */
[C---:B------:R-:W-:Y:S02]  /*02a0*/  LEA.HI R11, R8.reuse, R13, RZ, 0x1 ;  /* 0x0000000d080b7211 */ /* 0x040fe400078f08ff */
[----:B------:R-:W-:Y:S02]  /*02b0*/  LEA.HI R17, R17, R18, RZ, 0x1 ;  /* 0x0000001211117211 */ /* 0x000fe400078f08ff */
[----:B------:R-:W-:-:S02]  /*02c0*/  LOP3.LUT R12, R8, 0xfffffffe, RZ, 0xc0, !PT ;  /* 0xfffffffe080c7812 */ /* 0x000fc400078ec0ff */
[----:B------:R-:W-:Y:S02]  /*02d0*/  LOP3.LUT R16, R16, 0xfffffffe, RZ, 0xc0, !PT ;  /* 0xfffffffe10107812 */ /* 0x000fe400078ec0ff */
[----:B------:R-:W-:Y:S02]  /*02e0*/  LEA.HI.X.SX32 R20, R2, UR10, 0x1, P0 ;  /* 0x0000000a02147c11 */ /* 0x000fe400080f0eff */
[----:B------:R-:W-:Y:S01]  /*02f0*/  LOP3.LUT R14, R11, 0xfffffffe, RZ, 0xc0, !PT ;  /* 0xfffffffe0b0e7812 */ /* 0x000fe200078ec0ff */
[----:B------:R-:W-:Y:S01]  /*0300*/  IMAD.IADD R11, R3, 0x1, -R12 ;  /* 0x00000001030b7824 */ /* 0x000fe200078e0a0c */
[----:B------:R-:W-:Y:S01]  /*0310*/  LOP3.LUT R17, R17, 0xfffffffe, RZ, 0xc0, !PT ;  /* 0xfffffffe11117812 */ /* 0x000fe200078ec0ff */
[----:B------:R-:W-:Y:S01]  /*0320*/  IMAD.IADD R15, R15, 0x1, -R16 ;  /* 0x000000010f0f7824 */ /* 0x000fe200078e0a10 */
[----:B-1----:R-:W-:Y:S02]  /*0330*/  LEA R8, P0, R9, UR12, 0x2 ;  /* 0x0000000c09087c11 */ /* 0x002fe4000f8010ff */
[----:B------:R-:W-:Y:S01]  /*0340*/  IADD3 R13, PT, PT, R13, -R14, RZ ;  /* 0x8000000e0d0d7210 */ /* 0x000fe20007ffe0ff */
[----:B------:R-:W-:Y:S01]  /*0350*/  IMAD.IADD R17, R18, 0x1, -R17 ;  /* 0x0000000112117824 */ /* 0x000fe200078e0a11 */
[----:B------:R-:W-:Y:S01]  /*0360*/  LEA.HI.X R9, R9, UR13, R20, 0x2, P0 ;  /* 0x0000000d09097c11 */ /* 0x000fe200080f1414 */
[----:B------:R2:W-:Y:S01]  /*0370*/  STG.E desc[UR8][R6.64], R11 ;  /* 0x0000000b06007986 */ /* 0x0005e2000c101908 */
[----:B------:R-:W-:-:S03]  /*0380*/  LEA.HI R3, R10, R3, RZ, 0x4 ;  /* 0x000000030a037211 */ /* 0x000fc600078f20ff */
[----:B------:R2:W-:Y:S01]  /*0390*/  STG.E desc[UR8][R6.64+-0x4], R13 ;  /* 0xfffffc0d06007986 */ /* 0x0005e2000c101908 */
[----:B------:R-:W-:-:S03]  /*03a0*/  SHF.R.S32.HI R3, RZ, 0x4, R3 ;  /* 0x00000004ff037819 */ /* 0x000fc60000011403 */
[----:B------:R2:W-:Y:S04]  /*03b0*/  STG.E desc[UR8][R6.64+-0x8], R15 ;  /* 0xfffff80f06007986 */ /* 0x0005e8000c101908 */
[----:B------:R2:W-:Y:S01]  /*03c0*/  STG.E desc[UR8][R8.64+-0x10], R17 ;  /* 0xfffff01108007986 */ /* 0x0005e2000c101908 */
[----:B------:R-:W-:Y:S05]  /*03d0*/  BRA.U UP0, `(.L_x_5) ;  /* 0xfffffffd00747547 */ /* 0x000fea000b83ffff */
[----:B------:R-:W-:-:S05]  /*03e0*/  UMOV UR4, UR6 ;  /* 0x0000000600047c82 */ /* 0x000fca0008000000 */
.L_x_4:
[----:B------:R-:W-:-:S09]  /*03f0*/  UISETP.NE.AND UP0, UPT, UR7, URZ, UPT ;  /* 0x000000ff0700728c */ /* 0x000fd2000bf05270 */
[----:B------:R-:W-:Y:S05]  /*0400*/  BRA.U !UP0, `(.L_x_6) ;  /* 0x00000001088c7547 */ /* 0x000fea000b800000 */
[----:B------:R-:W0:Y:S01]  /*0410*/  LDCU UR5, c[0x0][0x398] ;  /* 0x00007300ff0577ac */ /* 0x000e220008000800 */
[----:B------:R-:W-:Y:S02]  /*0420*/  UISETP.NE.AND UP0, UPT, UR7, 0x1, UPT ;  /* 0x000000010700788c */ /* 0x000fe4000bf05270 */
[----:B0-----:R-:W-:-:S04]  /*0430*/  ULOP3.LUT UR5, UR5, 0x1, URZ, 0xc0, !UPT ;  /* 0x0000000105057892 */ /* 0x001fc8000f8ec0ff */
[----:B------:R-:W-:-:S03]  /*0440*/  UISETP.NE.U32.AND UP1, UPT, UR5, 0x1, UPT ;  /* 0x000000010500788c */ /* 0x000fc6000bf25070 */
[----:B------:R-:W-:Y:S08]  /*0450*/  BRA.U !UP0, `(.L_x_7) ;  /* 0x00000001084c7547 */ /* 0x000ff0000b800000 */
[----:B------:R-:W0:Y:S01]  /*0460*/  LDCU.64 UR10, c[0x0][0x388] ;  /* 0x00007100ff0a77ac */ /* 0x000e220008000a00 */
[----:B------:R-:W-:Y:S02]  /*0470*/  LEA.HI R5, R3, R3, RZ, 0x1 ;  /* 0x0000000303057211 */ /* 0x000fe400078f08ff */
[C---:B------:R-:W-:Y:S01]  /*0480*/  IADD3 R10, P0, PT, R2.reuse, UR4, RZ ;  /* 0x00000004020a7c10 */ /* 0x040fe2000ff1e0ff */
[----:B------:R-:W-:Y:S01]  /*0490*/  USHF.R.S32.HI UR5, URZ, 0x1f, UR4 ;  /* 0x0000001fff057899 */ /* 0x000fe20008011404 */
[----:B--2---:R-:W-:Y:S01]  /*04a0*/  SHF.R.S32.HI R8, RZ, 0x1, R5 ;  /* 0x00000001ff087819 */ /* 0x004fe20000011405 */
[----:B------:R-:W-:Y:S01]  /*04b0*/  UIADD3 UR4, UPT, UPT, UR4, -0x2, URZ ;  /* 0xfffffffe04047890 */ /* 0x000fe2000fffe0ff */
[C---:B------:R-:W-:Y:S02]  /*04c0*/  LOP3.LUT R6, R5.reuse, 0xfffffffe, RZ, 0xc0, !PT ;  /* 0xfffffffe05067812 */ /* 0x040fe400078ec0ff */
[----:B------:R-:W-:Y:S02]  /*04d0*/  LEA.HI R7, R5, R8, RZ, 0x1 ;  /* 0x0000000805077211 */ /* 0x000fe400078f08ff */
[----:B------:R-:W-:-:S02]  /*04e0*/  LEA.HI.X.SX32 R11, R2, UR5, 0x1, P0 ;  /* 0x00000005020b7c11 */ /* 0x000fc400080f0eff */
[----:B------:R-:W-:Y:S02]  /*04f0*/  LOP3.LUT R9, R7, 0xfffffffe, RZ, 0xc0, !PT ;  /* 0xfffffffe07097812 */ /* 0x000fe400078ec0ff */
[----:B------:R-:W-:Y:S02]  /*0500*/  IADD3 R7, PT, PT, R3, -R6, RZ ;  /* 0x8000000603077210 */ /* 0x000fe40007ffe0ff */
[----:B------:R-:W-:Y:S01]  /*0510*/  SHF.R.S32.HI R6, RZ, 0x1f, R3 ;  /* 0x0000001fff067819 */ /* 0x000fe20000011403 */
[----:B------:R-:W-:Y:S01]  /*0520*/  IMAD.IADD R9, R8, 0x1, -R9 ;  /* 0x0000000108097824 */ /* 0x000fe200078e0a09 */
[----:B0-----:R-:W-:Y:S02]  /*0530*/  LEA R4, P0, R10, UR10, 0x2 ;  /* 0x0000000a0a047c11 */ /* 0x001fe4000f8010ff */
[----:B------:R-:W-:Y:S02]  /*0540*/  LEA.HI R6, R6, R3, RZ, 0x2 ;  /* 0x0000000306067211 */ /* 0x000fe400078f10ff */
[----:B------:R-:W-:-:S02]  /*0550*/  LEA.HI.X R5, R10, UR11, R11, 0x2, P0 ;  /* 0x0000000b0a057c11 */ /* 0x000fc400080f140b */
[----:B------:R-:W-:-:S03]  /*0560*/  SHF.R.S32.HI R3, RZ, 0x2, R6 ;  /* 0x00000002ff037819 */ /* 0x000fc60000011406 */
[----:B------:R0:W-:Y:S04]  /*0570*/  STG.E desc[UR8][R4.64+-0x4], R7 ;  /* 0xfffffc0704007986 */ /* 0x0001e8000c101908 */
[----:B------:R0:W-:Y:S02]  /*0580*/  STG.E desc[UR8][R4.64+-0x8], R9 ;  /* 0xfffff80904007986 */ /* 0x0001e4000c101908 */
.L_x_7:
[----:B------:R-:W-:Y:S05]  /*0590*/  BRA.U UP1, `(.L_x_6) ;  /* 0x0000000101287547 */ /* 0x000fea000b800000 */
[----:B------:R-:W1:Y:S01]  /*05a0*/  LDCU.64 UR10, c[0x0][0x388] ;  /* 0x00007100ff0a77ac */ /* 0x000e620008000a00 */
[----:B0-2---:R-:W-:Y:S02]  /*05b0*/  IADD3 R7, P0, PT, R2, UR4, RZ ;  /* 0x0000000402077c10 */ /* 0x005fe4000ff1e0ff */
[----:B------:R-:W-:Y:S01]  /*05c0*/  LEA.HI R5, R3, R3, RZ, 0x1 ;  /* 0x0000000303057211 */ /* 0x000fe200078f08ff */
[----:B------:R-:W-:-:S03]  /*05d0*/  USHF.R.S32.HI UR5, URZ, 0x1f, UR4 ;  /* 0x0000001fff057899 */ /* 0x000fc60008011404 */
[----:B------:R-:W-:-:S03]  /*05e0*/  LOP3.LUT R6, R5, 0xfffffffe, RZ, 0xc0, !PT ;  /* 0xfffffffe05067812 */ /* 0x000fc600078ec0ff */
[----:B------:R-:W-:Y:S02]  /*05f0*/  LEA.HI.X.SX32 R8, R2, UR5, 0x1, P0 ;  /* 0x0000000502087c11 */ /* 0x000fe400080f0eff */
[----:B------:R-:W-:Y:S01]  /*0600*/  IMAD.IADD R3, R3, 0x1, -R6 ;  /* 0x0000000103037824 */ /* 0x000fe200078e0a06 */
[----:B-1----:R-:W-:-:S04]  /*0610*/  LEA R4, P0, R7, UR10, 0x2 ;  /* 0x0000000a07047c11 */ /* 0x002fc8000f8010ff */
[----:B------:R-:W-:-:S05]  /*0620*/  LEA.HI.X R5, R7, UR11, R8, 0x2, P0 ;  /* 0x0000000b07057c11 */ /* 0x000fca00080f1408 */
[----:B------:R1:W-:Y:S04]  /*0630*/  STG.E desc[UR8][R4.64+-0x4], R3 ;  /* 0xfffffc0304007986 */ /* 0x0003e8000c101908 */
.L_x_6:
[----:B------:R-:W3:Y:S01]  /*0640*/  LDCU UR5, c[0x0][0x398] ;  /* 0x00007300ff0577ac */ /* 0x000ee20008000800 */
[----:B------:R-:W-:Y:S01]  /*0650*/  UMOV UR4, URZ ;  /* 0x000000ff00047c82 */ /* 0x000fe20008000000 */
[----:B---3--:R-:W-:Y:S02]  /*0660*/  UISETP.GE.U32.AND UP1, UPT, UR5, 0x10, UPT ;  /* 0x000000100500788c */ /* 0x008fe4000bf26070 */
[----:B------:R-:W-:-:S04]  /*0670*/  ULOP3.LUT UR6, UR5, 0xf, URZ, 0xc0, !UPT ;  /* 0x0000000f05067892 */ /* 0x000fc8000f8ec0ff */
[----:B------:R-:W-:-:S03]  /*0680*/  UISETP.NE.AND UP0, UPT, UR6, URZ, UPT ;  /* 0x000000ff0600728c */ /* 0x000fc6000bf05270 */
[----:B------:R-:W-:Y:S08]  /*0690*/  BRA.U !UP1, `(.L_x_8) ;  /* 0x0000000109a87547 */ /* 0x000ff0000b800000 */
[----:B------:R-:W-:-:S03]  /*06a0*/  ULOP3.LUT UR4, UR5, 0x7ffffff0, URZ, 0xc0, !UPT ;  /* 0x7ffffff005047892 */ /* 0x000fc6000f8ec0ff */
[----:B------:R-:W-:-:S09]  /*06b0*/  UMOV UR5, URZ ;  /* 0x000000ff00057c82 */ /* 0x000fd20008000000 */
.L_x_9:
[----:B01----:R-:W0:Y:S01]  /*06c0*/  LDC.64 R4, c[0x0][0x388] ;  /* 0x0000e200ff047b82 */ /* 0x003e220000000a00 */
[----:B----4-:R-:W-:-:S07]  /*06d0*/  IADD3 R3, PT, PT, R2, UR5, RZ ;  /* 0x0000000502037c10 */ /* 0x010fce000fffe0ff */
[----:B--2---:R-:W1:Y:S01]  /*06e0*/  LDC.64 R6, c[0x0][0x390] ;  /* 0x0000e400ff067b82 */ /* 0x004e620000000a00 */
[----:B0-----:R-:W-:-:S05]  /*06f0*/  IMAD.WIDE R4, R3, 0x4, R4 ;  /* 0x0000000403047825 */ /* 0x001fca00078e0204 */
[----:B------:R-:W2:Y:S01]  /*0700*/  LDG.E R9, desc[UR8][R4.64] ;  /* 0x0000000804097981 */ /* 0x000ea2000c1e1900 */
[----:B-1----:R-:W-:-:S05]  /*0710*/  IMAD.WIDE R6, R3, 0x4, R6 ;  /* 0x0000000403067825 */ /* 0x002fca00078e0206 */
[----:B--2---:R0:W-:Y:S04]  /*0720*/  STG.E desc[UR8][R6.64], R9 ;  /* 0x0000000906007986 */ /* 0x0041e8000c101908 */
[----:B------:R-:W2:Y:S04]  /*0730*/  LDG.E R3, desc[UR8][R4.64+0x4] ;  /* 0x0000040804037981 */ /* 0x000ea8000c1e1900 */
[----:B--2---:R1:W-:Y:S04]  /*0740*/  STG.E desc[UR8][R6.64+0x4], R3 ;  /* 0x0000040306007986 */ /* 0x0043e8000c101908 */
[----:B------:R-:W2:Y:S04]  /*0750*/  LDG.E R11, desc[UR8][R4.64+0x8] ;  /* 0x00000808040b7981 */ /* 0x000ea8000c1e1900 */
[----:B--2---:R2:W-:Y:S04]  /*0760*/  STG.E desc[UR8][R6.64+0x8], R11 ;  /* 0x0000080b06007986 */ /* 0x0045e8000c101908 */
[----:B------:R-:W3:Y:S04]  /*0770*/  LDG.E R13, desc[UR8][R4.64+0xc] ;  /* 0x00000c08040d7981 */ /* 0x000ee8000c1e1900 */
[----:B---3--:R3:W-:Y:S04]  /*0780*/  STG.E desc[UR8][R6.64+0xc], R13 ;  /* 0x00000c0d06007986 */ /* 0x0087e8000c101908 */
[----:B------:R-:W4:Y:S04]  /*0790*/  LDG.E R15, desc[UR8][R4.64+0x10] ;  /* 0x00001008040f7981 */ /* 0x000f28000c1e1900 */
[----:B----4-:R4:W-:Y:S04]  /*07a0*/  STG.E desc[UR8][R6.64+0x10], R15 ;  /* 0x0000100f06007986 */ /* 0x0109e8000c101908 */
[----:B------:R-:W5:Y:S04]  /*07b0*/  LDG.E R17, desc[UR8][R4.64+0x14] ;  /* 0x0000140804117981 */ /* 0x000f68000c1e1900 */
[----:B-----5:R5:W-:Y:S04]  /*07c0*/  STG.E desc[UR8][R6.64+0x14], R17 ;  /* 0x0000141106007986 */ /* 0x020be8000c101908 */
[----:B0-----:R-:W2:Y:S04]  /*07d0*/  LDG.E R9, desc[UR8][R4.64+0x18] ;  /* 0x0000180804097981 */ /* 0x001ea8000c1e1900 */
[----:B--2---:R0:W-:Y:S04]  /*07e0*/  STG.E desc[UR8][R6.64+0x18], R9 ;  /* 0x0000180906007986 */ /* 0x0041e8000c101908 */
[----:B-1----:R-:W2:Y:S04]  /*07f0*/  LDG.E R3, desc[UR8][R4.64+0x1c] ;  /* 0x00001c0804037981 */ /* 0x002ea8000c1e1900 */
[----:B--2---:R1:W-:Y:S04]  /*0800*/  STG.E desc[UR8][R6.64+0x1c], R3 ;  /* 0x00001c0306007986 */ /* 0x0043e8000c101908 */
[----:B------:R-:W2:Y:S04]  /*0810*/  LDG.E R11, desc[UR8][R4.64+0x20] ;  /* 0x00002008040b7981 */ /* 0x000ea8000c1e1900 */
[----:B--2---:R2:W-:Y:S04]  /*0820*/  STG.E desc[UR8][R6.64+0x20], R11 ;  /* 0x0000200b06007986 */ /* 0x0045e8000c101908 */
[----:B---3--:R-:W3:Y:S04]  /*0830*/  LDG.E R13, desc[UR8][R4.64+0x24] ;  /* 0x00002408040d7981 */ /* 0x008ee8000c1e1900 */
[----:B---3--:R3:W-:Y:S04]  /*0840*/  STG.E desc[UR8][R6.64+0x24], R13 ;  /* 0x0000240d06007986 */ /* 0x0087e8000c101908 */
[----:B----4-:R-:W4:Y:S04]  /*0850*/  LDG.E R15, desc[UR8][R4.64+0x28] ;  /* 0x00002808040f7981 */ /* 0x010f28000c1e1900 */
[----:B----4-:R4:W-:Y:S04]  /*0860*/  STG.E desc[UR8][R6.64+0x28], R15 ;  /* 0x0000280f06007986 */ /* 0x0109e8000c101908 */
[----:B-----5:R-:W5:Y:S04]  /*0870*/  LDG.E R17, desc[UR8][R4.64+0x2c] ;  /* 0x00002c0804117981 */ /* 0x020f68000c1e1900 */
[----:B-----5:R4:W-:Y:S04]  /*0880*/  STG.E desc[UR8][R6.64+0x2c], R17 ;  /* 0x00002c1106007986 */ /* 0x0209e8000c101908 */
[----:B0-----:R-:W5:Y:S04]  /*0890*/  LDG.E R9, desc[UR8][R4.64+0x30] ;  /* 0x0000300804097981 */ /* 0x001f68000c1e1900 */
[----:B-----5:R4:W-:Y:S04]  /*08a0*/  STG.E desc[UR8][R6.64+0x30], R9 ;  /* 0x0000300906007986 */ /* 0x0209e8000c101908 */
[----:B-1----:R-:W5:Y:S04]  /*08b0*/  LDG.E R3, desc[UR8][R4.64+0x34] ;  /* 0x0000340804037981 */ /* 0x002f68000c1e1900 */
[----:B-----5:R4:W-:Y:S04]  /*08c0*/  STG.E desc[UR8][R6.64+0x34], R3 ;  /* 0x0000340306007986 */ /* 0x0209e8000c101908 */
[----:B--2---:R-:W2:Y:S04]  /*08d0*/  LDG.E R11, desc[UR8][R4.64+0x38] ;  /* 0x00003808040b7981 */ /* 0x004ea8000c1e1900 */
[----:B--2---:R4:W-:Y:S04]  /*08e0*/  STG.E desc[UR8][R6.64+0x38], R11 ;  /* 0x0000380b06007986 */ /* 0x0049e8000c101908 */
[----:B---3--:R-:W2:Y:S01]  /*08f0*/  LDG.E R13, desc[UR8][R4.64+0x3c] ;  /* 0x00003c08040d7981 */ /* 0x008ea2000c1e1900 */
[----:B------:R-:W-:-:S04]  /*0900*/  UIADD3 UR5, UPT, UPT, UR5, 0x10, URZ ;  /* 0x0000001005057890 */ /* 0x000fc8000fffe0ff */
[----:B------:R-:W-:Y:S01]  /*0910*/  UISETP.NE.AND UP1, UPT, UR5, UR4, UPT ;  /* 0x000000040500728c */ /* 0x000fe2000bf25270 */
[----:B--2---:R4:W-:Y:S08]  /*0920*/  STG.E desc[UR8][R6.64+0x3c], R13 ;  /* 0x00003c0d06007986 */ /* 0x0049f0000c101908 */
[----:B------:R-:W-:Y:S05]  /*0930*/  BRA.U UP1, `(.L_x_9) ;  /* 0xfffffffd01607547 */ /* 0x000fea000b83ffff */
.L_x_8:
[----:B------:R-:W-:Y:S05]  /*0940*/  BRA.U !UP0, `(.L_x_3) ;  /* 0x0000000108e87547 */ /* 0x000fea000b800000 */
[----:B------:R-:W3:Y:S01]  /*0950*/  LDCU UR5, c[0x0][0x398] ;  /* 0x00007300ff0577ac */ /* 0x000ee20008000800 */
[----:B------:R-:W-:Y:S02]  /*0960*/  UISETP.GE.U32.AND UP0, UPT, UR6, 0x8, UPT ;  /* 0x000000080600788c */ /* 0x000fe4000bf06070 */
[----:B---3--:R-:W-:-:S04]  /*0970*/  ULOP3.LUT UR5, UR5, 0x7, URZ, 0xc0, !UPT ;  /* 0x0000000705057892 */ /* 0x008fc8000f8ec0ff */
[----:B------:R-:W-:-:S03]  /*0980*/  UISETP.NE.AND UP1, UPT, UR5, URZ, UPT ;  /* 0x000000ff0500728c */ /* 0x000fc6000bf25270 */
[----:B------:R-:W-:Y:S08]  /*0990*/  BRA.U !UP0, `(.L_x_10) ;  /* 0x0000000108587547 */ /* 0x000ff0000b800000 */
[----:B01----:R-:W0:Y:S01]  /*09a0*/  LDC.64 R4, c[0x0][0x388] ;  /* 0x0000e200ff047b82 */ /* 0x003e220000000a00 */
[----:B----4-:R-:W-:-:S07]  /*09b0*/  VIADD R3, R2, UR4 ;  /* 0x0000000402037c36 */ /* 0x010fce0008000000 */
        /* <DEDUP_REMOVED lines=15> */
[----:B0-----:R-:W2:Y:S04]  /*0ab0*/  LDG.E R9, desc[UR8][R4.64+0x18] ;  /* 0x0000180804097981 */ /* 0x001ea8000c1e1900 */
[----:B--2---:R3:W-:Y:S04]  /*0ac0*/  STG.E desc[UR8][R6.64+0x18], R9 ;  /* 0x0000180906007986 */ /* 0x0047e8000c101908 */
[----:B-1----:R-:W2:Y:S01]  /*0ad0*/  LDG.E R3, desc[UR8][R4.64+0x1c] ;  /* 0x00001c0804037981 */ /* 0x002ea2000c1e1900 */
[----:B------:R-:W-:-:S03]  /*0ae0*/  UIADD3 UR4, UPT, UPT, UR4, 0x8, URZ ;  /* 0x0000000804047890 */ /* 0x000fc6000fffe0ff */
[----:B--2---:R3:W-:Y:S09]  /*0af0*/  STG.E desc[UR8][R6.64+0x1c], R3 ;  /* 0x00001c0306007986 */ /* 0x0047f2000c101908 */
.L_x_10:
[----:B------:R-:W-:Y:S05]  /*0b00*/  BRA.U !UP1, `(.L_x_3) ;  /* 0x0000000109787547 */ /* 0x000fea000b800000 */
[----:B------:R-:W-:Y:S02]  /*0b10*/  UISETP.GE.U32.AND UP0, UPT, UR5, 0x4, UPT ;  /* 0x000000040500788c */ /* 0x000fe4000bf06070 */
[----:B------:R-:W-:-:S07]  /*0b20*/  UISETP.NE.AND UP1, UPT, UR7, URZ, UPT ;  /* 0x000000ff0700728c */ /* 0x000fce000bf25270 */
[----:B------:R-:W-:Y:S05]  /*0b30*/  BRA.U !UP0, `(.L_x_11) ;  /* 0x0000000108387547 */ /* 0x000fea000b800000 */
[----:B01----:R-:W0:Y:S01]  /*0b40*/  LDC.64 R4, c[0x0][0x388] ;  /* 0x0000e200ff047b82 */ /* 0x003e220000000a00 */
[----:B--234-:R-:W-:-:S07]  /*0b50*/  VIADD R9, R2, UR4 ;  /* 0x0000000402097c36 */ /* 0x01cfce0008000000 */
[----:B------:R-:W1:Y:S01]  /*0b60*/  LDC.64 R6, c[0x0][0x390] ;  /* 0x0000e400ff067b82 */ /* 0x000e620000000a00 */
        /* <DEDUP_REMOVED lines=8> */
[----:B------:R-:W2:Y:S01]  /*0bf0*/  LDG.E R13, desc[UR8][R4.64+0xc] ;  /* 0x00000c08040d7981 */ /* 0x000ea2000c1e1900 */
[----:B------:R-:W-:-:S03]  /*0c00*/  UIADD3 UR4, UPT, UPT, UR4, 0x4, URZ ;  /* 0x0000000404047890 */ /* 0x000fc6000fffe0ff */
[----:B--2---:R0:W-:Y:S09]  /*0c10*/  STG.E desc[UR8][R6.64+0xc], R13 ;  /* 0x00000c0d06007986 */ /* 0x0041f2000c101908 */
.L_x_11:
[----:B------:R-:W-:Y:S05]  /*0c20*/  BRA.U !UP1, `(.L_x_3) ;  /* 0x0000000109307547 */ /* 0x000fea000b800000 */
[----:B0-234-:R-:W0:Y:S01]  /*0c30*/  LDC.64 R10, c[0x0][0x390] ;  /* 0x0000e400ff0a7b82 */ /* 0x01de220000000a00 */
[----:B------:R-:W-:-:S07]  /*0c40*/  UMOV UR5, URZ ;  /* 0x000000ff00057c82 */ /* 0x000fce0008000000 */
[----:B------:R-:W2:Y:S02]  /*0c50*/  LDC.64 R8, c[0x0][0x388] ;  /* 0x0000e200ff087b82 */ /* 0x000ea40000000a00 */
.L_x_12:
[----:B0-----:R-:W-:-:S05]  /*0c60*/  IADD3 R7, PT, PT, R2, UR4, RZ ;  /* 0x0000000402077c10 */ /* 0x001fca000fffe0ff */
[----:B-12---:R-:W-:-:S06]  /*0c70*/  IMAD.WIDE R4, R7, 0x4, R8 ;  /* 0x0000000407047825 */ /* 0x006fcc00078e0208 */
[----:B------:R-:W2:Y:S01]  /*0c80*/  LDG.E R5, desc[UR8][R4.64] ;  /* 0x0000000804057981 */ /* 0x000ea2000c1e1900 */
[----:B0-----:R-:W-:Y:S01]  /*0c90*/  IMAD.WIDE R6, R7, 0x4, R10 ;  /* 0x0000000407067825 */ /* 0x001fe200078e020a */
[----:B------:R-:W-:Y:S02]  /*0ca0*/  UIADD3 UR5, UPT, UPT, UR5, 0x1, URZ ;  /* 0x0000000105057890 */ /* 0x000fe4000fffe0ff */
[----:B------:R-:W-:Y:S02]  /*0cb0*/  UIADD3 UR4, UPT, UPT, UR4, 0x1, URZ ;  /* 0x0000000104047890 */ /* 0x000fe4000fffe0ff */
[----:B------:R-:W-:Y:S01]  /*0cc0*/  UISETP.NE.AND UP0, UPT, UR5, UR7, UPT ;  /* 0x000000070500728c */ /* 0x000fe2000bf05270 */
[----:B--2---:R0:W-:Y:S08]  /*0cd0*/  STG.E desc[UR8][R6.64], R5 ;  /* 0x0000000506007986 */ /* 0x0041f0000c101908 */
[----:B------:R-:W-:Y:S05]  /*0ce0*/  BRA.U UP0, `(.L_x_12) ;  /* 0xfffffffd00dc7547 */ /* 0x000fea000b83ffff */
.L_x_3:
[----:B0-234-:R-:W0:Y:S01]  /*0cf0*/  LDC R7, c[0x0][0x398] ;  /* 0x0000e600ff077b82 */ /* 0x01de220000000800 */
[----:B------:R-:W1:Y:S01]  /*0d00*/  LDCU UR6, c[0x0][0x380] ;  /* 0x00007000ff0677ac */ /* 0x000e620008000800 */
[----:B------:R-:W2:Y:S06]  /*0d10*/  LDCU UR7, c[0x0][0x3a0] ;  /* 0x00007400ff0777ac */ /* 0x000eac0008000800 */
[----:B------:R-:W3:Y:S01]  /*0d20*/  S2UR UR5, SR_CgaCtaId ;  /* 0x00000000000579c3 */ /* 0x000ee20000008800 */
[----:B------:R-:W-:-:S07]  /*0d30*/  UMOV UR4, 0x400 ;  /* 0x0000040000047882 */ /* 0x000fce0000000000 */
[----:B------:R-:W4:Y:S01]  /*0d40*/  LDC.64 R12, c[0x0][0x390] ;  /* 0x0000e400ff0c7b82 */ /* 0x000f220000000a00 */
[----:B-1----:R-:W-:Y:S01]  /*0d50*/  VIADD R3, R2, UR6 ;  /* 0x0000000602037c36 */ /* 0x002fe20008000000 */
[----:B0-----:R-:W-:Y:S01]  /*0d60*/  ISETP.GE.AND P0, PT, R7, 0x1, PT ;  /* 0x000000010700780c */ /* 0x001fe20003f06270 */
[----:B---3--:R-:W-:Y:S02]  /*0d70*/  ULEA UR4, UR5, UR4, 0x18 ;  /* 0x0000000405047291 */ /* 0x008fe4000f8ec0ff */
[----:B--2---:R-:W-:Y:S01]  /*0d80*/  UIMAD UR5, UR7, UR6, URZ ;  /* 0x00000006070572a4 */ /* 0x004fe2000f8e02ff */
[----:B----4-:R-:W-:-:S03]  /*0d90*/  IMAD.WIDE R12, R3, 0x4, R12 ;  /* 0x00000004030c7825 */ /* 0x010fc600078e020c */
[----:B------:R-:W-:-:S06]  /*0da0*/  LEA R3, R0, UR4, 0x3 ;  /* 0x0000000400037c11 */ /* 0x000fcc000f8e18ff */
[----:B------:R-:W-:Y:S05]  /*0db0*/  @!P0 BRA `(.L_x_13) ;  /* 0x0000000800b08947 */ /* 0x000fea0003800000 */
[C---:B------:R-:W-:Y:S01]  /*0dc0*/  LOP3.LUT R11, R7.reuse, 0x7ffffff0, RZ, 0xc0, !PT ;  /* 0x7ffffff0070b7812 */ /* 0x040fe200078ec0ff */
[----:B------:R-:W-:Y:S02]  /*0dd0*/  IMAD R9, R0, R7, R7 ;  /* 0x0000000700097224 */ /* 0x000fe400078e0207 */
[----:B------:R-:W-:Y:S01]  /*0de0*/  HFMA2 R10, -RZ, RZ, 0, 0 ;  /* 0x00000000ff0a7431 */ /* 0x000fe200000001ff */
[C---:B------:R-:W-:Y:S01]  /*0df0*/  LOP3.LUT R4, R7.reuse, 0xf, RZ, 0xc0, !PT ;  /* 0x0000000f07047812 */ /* 0x040fe200078ec0ff */
[----:B------:R-:W-:Y:S01]  /*0e00*/  UPLOP3.LUT UP0, UPT, UPT, UPT, UPT, 0x80, 0x8 ;  /* 0x000000000008789c */ /* 0x000fe20003f0f070 */
[----:B------:R-:W-:Y:S01]  /*0e10*/  LOP3.LUT R5, R7, 0x7, RZ, 0xc0, !PT ;  /* 0x0000000707057812 */ /* 0x000fe200078ec0ff */
[----:B------:R-:W-:Y:S01]  /*0e20*/  VIADD R9, R9, 0xffffffff ;  /* 0xffffffff09097836 */ /* 0x000fe20000000000 */
[----:B------:R-:W-:Y:S01]  /*0e30*/  LOP3.LUT R6, R7, 0x3, RZ, 0xc0, !PT ;  /* 0x0000000307067812 */ /* 0x000fe200078ec0ff */
[----:B------:R-:W-:Y:S01]  /*0e40*/  VIADD R7, R2, 0xffffffff ;  /* 0xffffffff02077836 */ /* 0x000fe20000000000 */
[----:B------:R-:W-:Y:S01]  /*0e50*/  SHF.R.S32.HI R8, RZ, 0x1f, R2 ;  /* 0x0000001fff087819 */ /* 0x000fe20000011402 */
[----:B------:R-:W-:-:S07]  /*0e60*/  IMAD.MOV R11, RZ, RZ, -R11 ;  /* 0x000000ffff0b7224 */ /* 0x000fce00078e0a0b */
.L_x_19:
[----:B0-----:R-:W0:Y:S01]  /*0e70*/  LDCU UR4, c[0x0][0x398] ;  /* 0x00007300ff0477ac */ /* 0x001e220008000800 */
[----:B------:R1:W-:Y:S01]  /*0e80*/  STG.E desc[UR8][R12.64], R10 ;  /* 0x0000000a0c007986 */ /* 0x0003e2000c101908 */
[----:B------:R-:W-:Y:S01]  /*0e90*/  ISETP.NE.AND P0, PT, R4, RZ, PT ;  /* 0x000000ff0400720c */ /* 0x000fe20003f05270 */
[----:B------:R-:W2:Y:S01]  /*0ea0*/  LDCU UR10, c[0x0][0x398] ;  /* 0x00007300ff0a77ac */ /* 0x000ea20008000800 */
[----:B------:R-:W-:Y:S01]  /*0eb0*/  MOV R18, RZ ;  /* 0x000000ff00127202 */ /* 0x000fe20000000f00 */
[----:B------:R-:W-:Y:S02]  /*0ec0*/  UPLOP3.LUT UP1, UPT, UPT, UPT, UP0, 0x80, 0x8 ;  /* 0x000000000008789c */ /* 0x000fe40003f2f000 */
[----:B0-----:R-:W-:-:S03]  /*0ed0*/  UISETP.GE.U32.AND UP0, UPT, UR4, 0x10, UPT ;  /* 0x000000100400788c */ /* 0x001fc6000bf06070 */
[----:B------:R-:W-:Y:S01]  /*0ee0*/  UMOV UR4, 0x1 ;  /* 0x0000000100047882 */ /* 0x000fe20000000000 */
[----:B--2---:R-:W-:-:S05]  /*0ef0*/  IMAD.U32 R19, RZ, RZ, UR10 ;  /* 0x0000000aff137e24 */ /* 0x004fca000f8e00ff */
[----:B-1----:R-:W-:Y:S05]  /*0f00*/  BRA.U !UP0, `(.L_x_14) ;  /* 0x0000000508047547 */ /* 0x002fea000b800000 */
[----:B------:R-:W-:Y:S01]  /*0f10*/  IMAD.MOV.U32 R18, RZ, RZ, RZ ;  /* 0x000000ffff127224 */ /* 0x000fe200078e00ff */
[----:B------:R-:W-:Y:S01]  /*0f20*/  MOV R21, R9 ;  /* 0x0000000900157202 */ /* 0x000fe20000000f00 */
[----:B------:R-:W-:Y:S01]  /*0f30*/  IMAD.MOV.U32 R20, RZ, RZ, R11 ;  /* 0x000000ffff147224 */ /* 0x000fe200078e000b */
[----:B------:R-:W0:Y:S01]  /*0f40*/  LDCU.64 UR6, c[0x0][0x390] ;  /* 0x00007200ff0677ac */ /* 0x000e220008000a00 */
[----:B------:R-:W-:Y:S01]  /*0f50*/  IMAD.U32 R19, RZ, RZ, UR10 ;  /* 0x0000000aff137e24 */ /* 0x000fe2000f8e00ff */
[----:B------:R-:W-:-:S06]  /*0f60*/  UMOV UR4, 0x1 ;  /* 0x0000000100047882 */ /* 0x000fcc0000000000 */
.L_x_15:
[----:B------:R-:W1:Y:S02]  /*0f70*/  LDC.64 R14, c[0x0][0x390] ;  /* 0x0000e400ff0e7b82 */ /* 0x000e640000000a00 */
[----:B-1----:R-:W-:-:S05]  /*0f80*/  IMAD.WIDE R14, R21, 0x4, R14 ;  /* 0x00000004150e7825 */ /* 0x002fca00078e020e */
[----:B------:R-:W2:Y:S04]  /*0f90*/  LDG.E R25, desc[UR8][R14.64] ;  /* 0x000000080e197981 */ /* 0x000ea8000c1e1900 */
[----:B------:R-:W3:Y:S04]  /*0fa0*/  LDG.E R24, desc[UR8][R14.64+-0x4] ;  /* 0xfffffc080e187981 */ /* 0x000ee8000c1e1900 */
[----:B------:R-:W4:Y:S04]  /*0fb0*/  LDG.E R17, desc[UR8][R14.64+-0x8] ;  /* 0xfffff8080e117981 */ /* 0x000f28000c1e1900 */
[----:B------:R-:W5:Y:S04]  /*0fc0*/  LDG.E R16, desc[UR8][R14.64+-0xc] ;  /* 0xfffff4080e107981 */ /* 0x000f68000c1e1900 */
[----:B------:R-:W5:Y:S04]  /*0fd0*/  LDG.E R22, desc[UR8][R14.64+-0x10] ;  /* 0xfffff0080e167981 */ /* 0x000f68000c1e1900 */
[----:B------:R-:W5:Y:S04]  /*0fe0*/  LDG.E R23, desc[UR8][R14.64+-0x14] ;  /* 0xffffec080e177981 */ /* 0x000f68000c1e1900 */
[----:B------:R-:W5:Y:S01]  /*0ff0*/  LDG.E R27, desc[UR8][R14.64+-0x38] ;  /* 0xffffc8080e1b7981 */ /* 0x000f62000c1e1900 */
[----:B--2---:R-:W-:-:S03]  /*1000*/  IMAD R25, R25, UR4, R18 ;  /* 0x0000000419197c24 */ /* 0x004fc6000f8e0212 */
[----:B------:R-:W2:Y:S01]  /*1010*/  LDG.E R18, desc[UR8][R14.64+-0x18] ;  /* 0xffffe8080e127981 */ /* 0x000ea2000c1e1900 */
[----:B---3--:R-:W-:-:S05]  /*1020*/  IMAD R24, R24, UR4, RZ ;  /* 0x0000000418187c24 */ /* 0x008fca000f8e02ff */
[----:B------:R-:W-:Y:S02]  /*1030*/  LEA R26, R24, R25, 0x1 ;  /* 0x00000019181a7211 */ /* 0x000fe400078e08ff */
[----:B------:R-:W3:Y:S04]  /*1040*/  LDG.E R25, desc[UR8][R14.64+-0x1c] ;  /* 0xffffe4080e197981 */ /* 0x000ee8000c1e1900 */
[----:B------:R-:W3:Y:S01]  /*1050*/  LDG.E R24, desc[UR8][R14.64+-0x20] ;  /* 0xffffe0080e187981 */ /* 0x000ee2000c1e1900 */
[----:B----4-:R-:W-:Y:S02]  /*1060*/  IMAD R17, R17, UR4, RZ ;  /* 0x0000000411117c24 */ /* 0x010fe4000f8e02ff */
[----:B-----5:R-:W-:Y:S02]  /*1070*/  IMAD R16, R16, UR4, RZ ;  /* 0x0000000410107c24 */ /* 0x020fe4000f8e02ff */
[----:B------:R-:W-:-:S04]  /*1080*/  IMAD R17, R17, 0x4, R26 ;  /* 0x0000000411117824 */ /* 0x000fc800078e021a */
[----:B------:R-:W-:Y:S02]  /*1090*/  IMAD R16, R16, 0x8, R17 ;  /* 0x0000000810107824 */ /* 0x000fe400078e0211 */
[----:B------:R-:W-:Y:S02]  /*10a0*/  IMAD R17, R22, UR4, RZ ;  /* 0x0000000416117c24 */ /* 0x000fe4000f8e02ff */
[----:B------:R-:W-:Y:S01]  /*10b0*/  IMAD R23, R23, UR4, RZ ;  /* 0x0000000417177c24 */ /* 0x000fe2000f8e02ff */
[----:B------:R-:W4:Y:S02]  /*10c0*/  LDG.E R22, desc[UR8][R14.64+-0x28] ;  /* 0xffffd8080e167981 */ /* 0x000f24000c1e1900 */
[----:B------:R-:W-:-:S05]  /*10d0*/  LEA R16, R17, R16, 0x4 ;  /* 0x0000001011107211 */ /* 0x000fca00078e20ff */
[----:B------:R-:W-:Y:S02]  /*10e0*/  IMAD R16, R23, 0x20, R16 ;  /* 0x0000002017107824 */ /* 0x000fe400078e0210 */
[----:B------:R-:W5:Y:S01]  /*10f0*/  LDG.E R23, desc[UR8][R14.64+-0x34] ;  /* 0xffffcc080e177981 */ /* 0x000f62000c1e1900 */
[----:B--2---:R-:W-:-:S03]  /*1100*/  IMAD R17, R18, UR4, RZ ;  /* 0x0000000412117c24 */ /* 0x004fc6000f8e02ff */
[----:B------:R-:W2:Y:S01]  /*1110*/  LDG.E R18, desc[UR8][R14.64+-0x24] ;  /* 0xffffdc080e127981 */ /* 0x000ea2000c1e1900 */
[----:B------:R-:W-:Y:S02]  /*1120*/  IMAD R16, R17, 0x40, R16 ;  /* 0x0000004011107824 */ /* 0x000fe400078e0210 */
[----:B---3--:R-:W-:Y:S02]  /*1130*/  IMAD R25, R25, UR4, RZ ;  /* 0x0000000419197c24 */ /* 0x008fe4000f8e02ff */
[----:B------:R-:W-:-:S03]  /*1140*/  IMAD R17, R24, UR4, RZ ;  /* 0x0000000418117c24 */ /* 0x000fc6000f8e02ff */
[----:B------:R-:W-:Y:S01]  /*1150*/  LEA R16, R25, R16, 0x7 ;  /* 0x0000001019107211 */ /* 0x000fe200078e38ff */
[----:B------:R-:W3:Y:S04]  /*1160*/  LDG.E R24, desc[UR8][R14.64+-0x30] ;  /* 0xffffd0080e187981 */ /* 0x000ee8000c1e1900 */
[----:B------:R-:W3:Y:S01]  /*1170*/  LDG.E R25, desc[UR8][R14.64+-0x2c] ;  /* 0xffffd4080e197981 */ /* 0x000ee2000c1e1900 */
[----:B------:R-:W-:Y:S01]  /*1180*/  IMAD R26, R17, 0x100, R16 ;  /* 0x00000100111a7824 */ /* 0x000fe200078e0210 */
[----:B------:R-:W-:-:S04]  /*1190*/  IADD3 R17, P1, PT, R2, R19, RZ ;  /* 0x0000001302117210 */ /* 0x000fc80007f3e0ff */
[----:B------:R-:W-:Y:S02]  /*11a0*/  LEA.HI.X.SX32 R28, R19, R8, 0x1, P1 ;  /* 0x00000008131c7211 */ /* 0x000fe400008f0eff */
[----:B0-----:R-:W-:-:S04]  /*11b0*/  LEA R16, P1, R17, UR6, 0x2 ;  /* 0x0000000611107c11 */ /* 0x001fc8000f8210ff */
[----:B------:R-:W-:-:S05]  /*11c0*/  LEA.HI.X R17, R17, UR7, R28, 0x2, P1 ;  /* 0x0000000711117c11 */ /* 0x000fca00088f141c */
[----:B------:R-:W3:Y:S01]  /*11d0*/  LDG.E R16, desc[UR8][R16.64+-0x40] ;  /* 0xffffc00810107981 */ /* 0x000ee2000c1e1900 */
[----:B----4-:R-:W-:Y:S01]  /*11e0*/  IMAD R22, R22, UR4, RZ ;  /* 0x0000000416167c24 */ /* 0x010fe2000f8e02ff */
[----:B------:R-:W-:Y:S01]  /*11f0*/  IADD3 R20, PT, PT, R20, 0x10, RZ ;  /* 0x0000001014147810 */ /* 0x000fe20007ffe0ff */
[----:B-----5:R-:W-:-:S03]  /*1200*/  IMAD R23, R23, UR4, RZ ;  /* 0x0000000417177c24 */ /* 0x020fc6000f8e02ff */
[----:B------:R-:W-:Y:S01]  /*1210*/  ISETP.NE.AND P1, PT, R20, RZ, PT ;  /* 0x000000ff1400720c */ /* 0x000fe20003f25270 */
[----:B------:R-:W-:Y:S02]  /*1220*/  IMAD R27, R27, UR4, RZ ;  /* 0x000000041b1b7c24 */ /* 0x000fe4000f8e02ff */
[----:B------:R-:W-:Y:S02]  /*1230*/  VIADD R19, R19, 0xfffffff0 ;  /* 0xfffffff013137836 */ /* 0x000fe40000000000 */
[----:B------:R-:W-:Y:S02]  /*1240*/  VIADD R21, R21, 0xfffffff0 ;  /* 0xfffffff015157836 */ /* 0x000fe40000000000 */
[----:B--2---:R-:W-:-:S04]  /*1250*/  IMAD R29, R18, UR4, RZ ;  /* 0x00000004121d7c24 */ /* 0x004fc8000f8e02ff */
[----:B------:R-:W-:-:S05]  /*1260*/  IMAD R26, R29, 0x200, R26 ;  /* 0x000002001d1a7824 */ /* 0x000fca00078e021a */
[----:B------:R-:W-:Y:S01]  /*1270*/  LEA R22, R22, R26, 0xa ;  /* 0x0000001a16167211 */ /* 0x000fe200078e50ff */
[----:B---3--:R-:W-:Y:S02]  /*1280*/  IMAD R29, R24, UR4, RZ ;  /* 0x00000004181d7c24 */ /* 0x008fe4000f8e02ff */
[----:B------:R-:W-:-:S04]  /*1290*/  IMAD R25, R25, UR4, RZ ;  /* 0x0000000419197c24 */ /* 0x000fc8000f8e02ff */
[----:B------:R-:W-:-:S04]  /*12a0*/  IMAD R22, R25, 0x800, R22 ;  /* 0x0000080019167824 */ /* 0x000fc800078e0216 */
[----:B------:R-:W-:-:S04]  /*12b0*/  IMAD R22, R29, 0x1000, R22 ;  /* 0x000010001d167824 */ /* 0x000fc800078e0216 */
[----:B------:R-:W-:-:S04]  /*12c0*/  IMAD R22, R23, 0x2000, R22 ;  /* 0x0000200017167824 */ /* 0x000fc800078e0216 */
[----:B------:R-:W-:Y:S02]  /*12d0*/  IMAD R22, R27, 0x4000, R22 ;  /* 0x000040001b167824 */ /* 0x000fe400078e0216 */
[----:B------:R-:W-:Y:S01]  /*12e0*/  IMAD R15, R16, UR4, RZ ;  /* 0x00000004100f7c24 */ /* 0x000fe2000f8e02ff */
[----:B------:R-:W-:-:S04]  /*12f0*/  USHF.L.U32 UR4, UR4, 0x10, URZ ;  /* 0x0000001004047899 */ /* 0x000fc800080006ff */
[----:B------:R-:W-:Y:S01]  /*1300*/  LEA R18, R15, R22, 0xf ;  /* 0x000000160f127211 */ /* 0x000fe200078e78ff */
[----:B------:R-:W-:Y:S07]  /*1310*/  @P1 BRA `(.L_x_15) ;  /* 0xfffffffc00141947 */ /* 0x000fee000383ffff */
.L_x_14:
[----:B------:R-:W-:Y:S05]  /*1320*/  @!P0 BRA `(.L_x_16) ;  /* 0x0000000400388947 */ /* 0x000fea0003800000 */
[----:B------:R-:W-:Y:S02]  /*1330*/  IADD3 R14, PT, PT, R4, -0x1, RZ ;  /* 0xffffffff040e7810 */ /* 0x000fe40007ffe0ff */
[----:B------:R-:W-:Y:S02]  /*1340*/  ISETP.NE.AND P0, PT, R5, RZ, PT ;  /* 0x000000ff0500720c */ /* 0x000fe40003f05270 */
[----:B------:R-:W-:-:S13]  /*1350*/  ISETP.GE.U32.AND P1, PT, R14, 0x7, PT ;  /* 0x000000070e00780c */ /* 0x000fda0003f26070 */
[----:B------:R-:W-:Y:S05]  /*1360*/  @!P1 BRA `(.L_x_17) ;  /* 0x0000000000849947 */ /* 0x000fea0003800000 */
[----:B------:R-:W0:Y:S01]  /*1370*/  LDC.64 R14, c[0x0][0x390] ;  /* 0x0000e400ff0e7b82 */ /* 0x000e220000000a00 */
[----:B------:R-:W-:Y:S01]  /*1380*/  IMAD.IADD R17, R7, 0x1, R19 ;  /* 0x0000000107117824 */ /* 0x000fe200078e0213 */
[----:B------:R-:W1:Y:S03]  /*1390*/  LDCU.64 UR6, c[0x0][0x390] ;  /* 0x00007200ff0677ac */ /* 0x000e660008000a00 */
[----:B0-----:R-:W-:-:S05]  /*13a0*/  IMAD.WIDE R14, R17, 0x4, R14 ;  /* 0x00000004110e7825 */ /* 0x001fca00078e020e */
[----:B------:R-:W2:Y:S04]  /*13b0*/  LDG.E R27, desc[UR8][R14.64] ;  /* 0x000000080e1b7981 */ /* 0x000ea8000c1e1900 */
[----:B------:R-:W3:Y:S04]  /*13c0*/  LDG.E R25, desc[UR8][R14.64+-0x4] ;  /* 0xfffffc080e197981 */ /* 0x000ee8000c1e1900 */
[----:B------:R-:W4:Y:S01]  /*13d0*/  LDG.E R24, desc[UR8][R14.64+-0x8] ;  /* 0xfffff8080e187981 */ /* 0x000f22000c1e1900 */
[----:B------:R-:W-:-:S03]  /*13e0*/  IADD3 R17, P1, PT, R2, R19, RZ ;  /* 0x0000001302117210 */ /* 0x000fc60007f3e0ff */
[----:B------:R-:W5:Y:S01]  /*13f0*/  LDG.E R22, desc[UR8][R14.64+-0xc] ;  /* 0xfffff4080e167981 */ /* 0x000f62000c1e1900 */
[----:B------:R-:W-:Y:S02]  /*1400*/  LEA.HI.X.SX32 R20, R19, R8, 0x1, P1 ;  /* 0x0000000813147211 */ /* 0x000fe400008f0eff */
[C---:B-1----:R-:W-:Y:S01]  /*1410*/  LEA R16, P1, R17.reuse, UR6, 0x2 ;  /* 0x0000000611107c11 */ /* 0x042fe2000f8210ff */
[----:B------:R-:W5:Y:S03]  /*1420*/  LDG.E R21, desc[UR8][R14.64+-0x10] ;  /* 0xfffff0080e157981 */ /* 0x000f66000c1e1900 */
[----:B------:R-:W-:Y:S01]  /*1430*/  LEA.HI.X R17, R17, UR7, R20, 0x2, P1 ;  /* 0x0000000711117c11 */ /* 0x000fe200088f1414 */
[----:B------:R-:W5:Y:S04]  /*1440*/  LDG.E R23, desc[UR8][R14.64+-0x18] ;  /* 0xffffe8080e177981 */ /* 0x000f68000c1e1900 */
[----:B------:R-:W5:Y:S04]  /*1450*/  LDG.E R20, desc[UR8][R14.64+-0x14] ;  /* 0xffffec080e147981 */ /* 0x000f68000c1e1900 */
[----:B------:R-:W5:Y:S01]  /*1460*/  LDG.E R16, desc[UR8][R16.64+-0x20] ;  /* 0xffffe00810107981 */ /* 0x000f62000c1e1900 */
[----:B------:R-:W-:-:S02]  /*1470*/  VIADD R19, R19, 0xfffffff8 ;  /* 0xfffffff813137836 */ /* 0x000fc40000000000 */
[----:B--2---:R-:W-:Y:S02]  /*1480*/  IMAD R27, R27, UR4, R18 ;  /* 0x000000041b1b7c24 */ /* 0x004fe4000f8e0212 */
[----:B---3--:R-:W-:Y:S02]  /*1490*/  IMAD R18, R25, UR4, RZ ;  /* 0x0000000419127c24 */ /* 0x008fe4000f8e02ff */
[----:B----4-:R-:W-:Y:S02]  /*14a0*/  IMAD R25, R24, UR4, RZ ;  /* 0x0000000418197c24 */ /* 0x010fe4000f8e02ff */
[----:B------:R-:W-:Y:S02]  /*14b0*/  IMAD R18, R18, 0x2, R27 ;  /* 0x0000000212127824 */ /* 0x000fe400078e021b */
[----:B-----5:R-:W-:-:S03]  /*14c0*/  IMAD R27, R22, UR4, RZ ;  /* 0x00000004161b7c24 */ /* 0x020fc6000f8e02ff */
[----:B------:R-:W-:Y:S01]  /*14d0*/  LEA R18, R25, R18, 0x2 ;  /* 0x0000001219127211 */ /* 0x000fe200078e10ff */
[----:B------:R-:W-:-:S04]  /*14e0*/  IMAD R21, R21, UR4, RZ ;  /* 0x0000000415157c24 */ /* 0x000fc8000f8e02ff */
[----:B------:R-:W-:Y:S02]  /*14f0*/  IMAD R18, R27, 0x8, R18 ;  /* 0x000000081b127824 */ /* 0x000fe400078e0212 */
[----:B------:R-:W-:Y:S02]  /*1500*/  IMAD R25, R20, UR4, RZ ;  /* 0x0000000414197c24 */ /* 0x000fe4000f8e02ff */
[----:B------:R-:W-:Y:S02]  /*1510*/  IMAD R18, R21, 0x10, R18 ;  /* 0x0000001015127824 */ /* 0x000fe400078e0212 */
[----:B------:R-:W-:-:S03]  /*1520*/  IMAD R23, R23, UR4, RZ ;  /* 0x0000000417177c24 */ /* 0x000fc6000f8e02ff */
[----:B------:R-:W-:Y:S01]  /*1530*/  LEA R18, R25, R18, 0x5 ;  /* 0x0000001219127211 */ /* 0x000fe200078e28ff */
[----:B------:R-:W-:-:S04]  /*1540*/  IMAD R15, R16, UR4, RZ ;  /* 0x00000004100f7c24 */ /* 0x000fc8000f8e02ff */
[----:B------:R-:W-:Y:S01]  /*1550*/  IMAD R18, R23, 0x40, R18 ;  /* 0x0000004017127824 */ /* 0x000fe200078e0212 */
[----:B------:R-:W-:-:S04]  /*1560*/  USHF.L.U32 UR4, UR4, 0x8, URZ ;  /* 0x0000000804047899 */ /* 0x000fc800080006ff */
[----:B------:R-:W-:-:S08]  /*1570*/  LEA R18, R15, R18, 0x7 ;  /* 0x000000120f127211 */ /* 0x000fd000078e38ff */
.L_x_17:
[----:B------:R-:W-:Y:S05]  /*1580*/  @!P0 BRA `(.L_x_16) ;  /* 0x0000000000a08947 */ /* 0x000fea0003800000 */
[----:B------:R-:W-:Y:S01]  /*1590*/  VIADD R14, R5, 0xffffffff ;  /* 0xffffffff050e7836 */ /* 0x000fe20000000000 */
[----:B------:R-:W-:-:S04]  /*15a0*/  ISETP.NE.AND P0, PT, R6, RZ, PT ;  /* 0x000000ff0600720c */ /* 0x000fc80003f05270 */
[----:B------:R-:W-:-:S13]  /*15b0*/  ISETP.GE.U32.AND P1, PT, R14, 0x3, PT ;  /* 0x000000030e00780c */ /* 0x000fda0003f26070 */
[----:B------:R-:W-:Y:S05]  /*15c0*/  @!P1 BRA `(.L_x_18) ;  /* 0x0000000000549947 */ /* 0x000fea0003800000 */
[----:B------:R-:W0:Y:S01]  /*15d0*/  LDC.64 R14, c[0x0][0x390] ;  /* 0x0000e400ff0e7b82 */ /* 0x000e220000000a00 */
[----:B------:R-:W1:Y:S01]  /*15e0*/  LDCU.64 UR6, c[0x0][0x390] ;  /* 0x00007200ff0677ac */ /* 0x000e620008000a00 */
[-C--:B------:R-:W-:Y:S02]  /*15f0*/  IADD3 R17, PT, PT, R7, R19.reuse, RZ ;  /* 0x0000001307117210 */ /* 0x080fe40007ffe0ff */
[----:B------:R-:W-:-:S03]  /*1600*/  IADD3 R22, P1, PT, R2, R19, RZ ;  /* 0x0000001302167210 */ /* 0x000fc60007f3e0ff */
[----:B0-----:R-:W-:Y:S01]  /*1610*/  IMAD.WIDE R14, R17, 0x4, R14 ;  /* 0x00000004110e7825 */ /* 0x001fe200078e020e */
[----:B------:R-:W-:Y:S02]  /*1620*/  LEA.HI.X.SX32 R17, R19, R8, 0x1, P1 ;  /* 0x0000000813117211 */ /* 0x000fe400008f0eff */
[C---:B-1----:R-:W-:Y:S02]  /*1630*/  LEA R16, P1, R22.reuse, UR6, 0x2 ;  /* 0x0000000616107c11 */ /* 0x042fe4000f8210ff */
[----:B------:R-:W2:Y:S04]  /*1640*/  LDG.E R21, desc[UR8][R14.64] ;  /* 0x000000080e157981 */ /* 0x000ea8000c1e1900 */
[----:B------:R-:W3:Y:S01]  /*1650*/  LDG.E R20, desc[UR8][R14.64+-0x4] ;  /* 0xfffffc080e147981 */ /* 0x000ee2000c1e1900 */
[----:B------:R-:W-:-:S03]  /*1660*/  LEA.HI.X R17, R22, UR7, R17, 0x2, P1 ;  /* 0x0000000716117c11 */ /* 0x000fc600088f1411 */
[----:B------:R-:W4:Y:S04]  /*1670*/  LDG.E R22, desc[UR8][R14.64+-0x8] ;  /* 0xfffff8080e167981 */ /* 0x000f28000c1e1900 */
[----:B------:R-:W5:Y:S01]  /*1680*/  LDG.E R16, desc[UR8][R16.64+-0x10] ;  /* 0xfffff00810107981 */ /* 0x000f62000c1e1900 */
[----:B------:R-:W-:Y:S01]  /*1690*/  IADD3 R19, PT, PT, R19, -0x4, RZ ;  /* 0xfffffffc13137810 */ /* 0x000fe20007ffe0ff */
[----:B--2---:R-:W-:Y:S02]  /*16a0*/  IMAD R21, R21, UR4, R18 ;  /* 0x0000000415157c24 */ /* 0x004fe4000f8e0212 */
[----:B---3--:R-:W-:Y:S02]  /*16b0*/  IMAD R20, R20, UR4, RZ ;  /* 0x0000000414147c24 */ /* 0x008fe4000f8e02ff */
[----:B----4-:R-:W-:-:S02]  /*16c0*/  IMAD R23, R22, UR4, RZ ;  /* 0x0000000416177c24 */ /* 0x010fc4000f8e02ff */
[----:B------:R-:W-:Y:S02]  /*16d0*/  IMAD R20, R20, 0x2, R21 ;  /* 0x0000000214147824 */ /* 0x000fe400078e0215 */
[----:B-----5:R-:W-:Y:S01]  /*16e0*/  IMAD R18, R16, UR4, RZ ;  /* 0x0000000410127c24 */ /* 0x020fe2000f8e02ff */
[----:B------:R-:W-:Y:S01]  /*16f0*/  USHF.L.U32 UR4, UR4, 0x4, URZ ;  /* 0x0000000404047899 */ /* 0x000fe200080006ff */
[----:B------:R-:W-:-:S05]  /*1700*/  IMAD R23, R23, 0x4, R20 ;  /* 0x0000000417177824 */ /* 0x000fca00078e0214 */
[----:B------:R-:W-:-:S07]  /*1710*/  LEA R18, R18, R23, 0x3 ;  /* 0x0000001712127211 */ /* 0x000fce00078e18ff */
.L_x_18:
[----:B------:R-:W-:Y:S05]  /*1720*/  @!P0 BRA `(.L_x_16) ;  /* 0x0000000000388947 */ /* 0x000fea0003800000 */
[----:B------:R-:W0:Y:S01]  /*1730*/  LDC.64 R14, c[0x0][0x390] ;  /* 0x0000e400ff0e7b82 */ /* 0x000e220000000a00 */
[----:B------:R-:W-:-:S04]  /*1740*/  IMAD.IADD R19, R7, 0x1, R19 ;  /* 0x0000000107137824 */ /* 0x000fc800078e0213 */
[----:B0-----:R-:W-:-:S05]  /*1750*/  IMAD.WIDE R14, R19, 0x4, R14 ;  /* 0x00000004130e7825 */ /* 0x001fca00078e020e */
[----:B------:R-:W2:Y:S01]  /*1760*/  LDG.E R17, desc[UR8][R14.64] ;  /* 0x000000080e117981 */ /* 0x000ea2000c1e1900 */
[----:B------:R-:W-:Y:S01]  /*1770*/  ISETP.NE.AND P0, PT, R6, 0x1, PT ;  /* 0x000000010600780c */ /* 0x000fe20003f05270 */
[----:B--2---:R-:W-:-:S12]  /*1780*/  IMAD R18, R17, UR4, R18 ;  /* 0x0000000411127c24 */ /* 0x004fd8000f8e0212 */
[----:B------:R-:W-:Y:S05]  /*1790*/  @!P0 BRA `(.L_x_16) ;  /* 0x00000000001c8947 */ /* 0x000fea0003800000 */
[----:B------:R-:W-:Y:S01]  /*17a0*/  ISETP.NE.AND P0, PT, R6, 0x2, PT ;  /* 0x000000020600780c */ /* 0x000fe20003f05270 */
[----:B------:R-:W2:-:S12]  /*17b0*/  LDG.E R16, desc[UR8][R14.64+-0x4] ;  /* 0xfffffc080e107981 */ /* 0x000e98000c1e1900 */
[----:B------:R-:W3:Y:S01]  /*17c0*/  @P0 LDG.E R19, desc[UR8][R14.64+-0x8] ;  /* 0xfffff8080e130981 */ /* 0x000ee2000c1e1900 */
[----:B--2---:R-:W-:-:S05]  /*17d0*/  IMAD R17, R16, UR4, RZ ;  /* 0x0000000410117c24 */ /* 0x004fca000f8e02ff */
[----:B------:R-:W-:Y:S01]  /*17e0*/  LEA R18, R17, R18, 0x1 ;  /* 0x0000001211127211 */ /* 0x000fe200078e08ff */
[----:B---3--:R-:W-:-:S04]  /*17f0*/  @P0 IMAD R19, R19, UR4, RZ ;  /* 0x0000000413130c24 */ /* 0x008fc8000f8e02ff */
[----:B------:R-:W-:-:S07]  /*1800*/  @P0 IMAD R18, R19, 0x4, R18 ;  /* 0x0000000413120824 */ /* 0x000fce00078e0212 */
.L_x_16:
[----:B------:R-:W-:Y:S01]  /*1810*/  LEA R15, R10, R3, 0x2 ;  /* 0x000000030a0f7211 */ /* 0x000fe200078e10ff */
[----:B------:R-:W-:Y:S01]  /*1820*/  IMAD.MOV.U32 R10, RZ, RZ, 0x1 ;  /* 0x00000001ff0a7424 */ /* 0x000fe200078e00ff */
[----:B------:R-:W-:-:S03]  /*1830*/  UPLOP3.LUT UP0, UPT, UPT, UPT, UPT, 0x40, 0x4 ;  /* 0x000000000004789c */ /* 0x000fc60003f0e870 */
[----:B------:R0:W-:Y:S01]  /*1840*/  STS [R15], R18 ;  /* 0x000000120f007388 */ /* 0x0001e20000000800 */
[----:B------:R-:W-:Y:S07]  /*1850*/  BRA.U UP1, `(.L_x_19) ;  /* 0xfffffff501847547 */ /* 0x000fee000b83ffff */
[----:B------:R1:W2:Y:S01]  /*1860*/  LDS.64 R4, [R3] ;  /* 0x0000000003047984 */ /* 0x0002a20000000a00 */
[----:B------:R-:W-:Y:S05]  /*1870*/  BRA `(.L_x_20) ;  /* 0x0000000000107947 */ /* 0x000fea0003800000 */
.L_x_13:
[----:B------:R-:W-:Y:S01]  /*1880*/  HFMA2 R7, -RZ, RZ, 0, 5.9604644775390625e-08 ;  /* 0x00000001ff077431 */ /* 0x000fe200000001ff */
[----:B------:R3:W-:Y:S01]  /*1890*/  STS.64 [R3], RZ ;  /* 0x000000ff03007388 */ /* 0x0007e20000000a00 */
[----:B------:R-:W-:-:S03]  /*18a0*/  CS2R R4, SRZ ;  /* 0x0000000000047805 */ /* 0x000fc6000001ff00 */
[----:B------:R3:W-:Y:S04]  /*18b0*/  STG.E desc[UR8][R12.64], R7 ;  /* 0x000000070c007986 */ /* 0x0007e8000c101908 */
.L_x_20:
[----:B-1-3--:R-:W1:Y:S01]  /*18c0*/  LDC.64 R2, c[0x0][0x3a8] ;  /* 0x0000ea00ff027b82 */ /* 0x00ae620000000a00 */
[----:B------:R-:W-:-:S05]  /*18d0*/  VIADD R7, R0, UR5 ;  /* 0x0000000500077c36 */ /* 0x000fca0008000000 */
[----:B------:R-:W-:-:S05]  /*18e0*/  SHF.L.U32 R7, R7, 0x1, RZ ;  /* 0x0000000107077819 */ /* 0x000fca00000006ff */
[----:B-1----:R-:W-:-:S05]  /*18f0*/  IMAD.WIDE R2, R7, 0x4, R2 ;  /* 0x0000000407027825 */ /* 0x002fca00078e0202 */
[----:B--2---:R-:W-:Y:S04]  /*1900*/  STG.E desc[UR8][R2.64], R4 ;  /* 0x0000000402007986 */ /* 0x004fe8000c101908 */
[----:B------:R-:W-:Y:S01]  /*1910*/  STG.E desc[UR8][R2.64+0x4], R5 ;  /* 0x0000040502007986 */ /* 0x000fe2000c101908 */
[----:B------:R-:W-:Y:S05]  /*1920*/  EXIT ;  /* 0x000000000000794d */ /* 0x000fea0003800000 */
.L_x_21:
        /* <DEDUP_REMOVED lines=13> */
.L_x_25:


//--------------------- .nv.shared._Z14applyPhaseFlipP7double2x --------------------------
	.section	.nv.shared._Z14applyPhaseFlipP7double2x,"aw",@nobits
	.sectionflags	@""
	.align	16
	.zero		1024


//--------------------- .nv.shared.reserved.0     --------------------------
	.section	.nv.shared.reserved.0,"aw",@nobits
	.weak		__nv_reservedSMEM_offset_0_alias
	.size		__nv_reservedSMEM_offset_0_alias, 0, 64
	.other		__nv_reservedSMEM_offset_0_alias,@"STO_CUDA_RESERVED_SHARED STV_DEFAULT"
__nv_reservedSMEM_offset_0_alias:
	.zero		0
	.zero		64


//--------------------- .nv.shared._Z15contract_tensorP7double2PKS_iPiixS3_ --------------------------
	.section	.nv.shared._Z15contract_tensorP7double2PKS_iPiixS3_,"aw",@nobits
	.sectionflags	@""
	.align	16
	.zero		1024


//--------------------- .nv.shared._Z11compute_idxiPiS_ixS_ --------------------------
	.section	.nv.shared._Z11compute_idxiPiS_ixS_,"aw",@nobits
	.sectionflags	@""
	.align	16
	.zero		1024


//--------------------- .nv.constant0._Z14applyPhaseFlipP7double2x --------------------------
	.section	.nv.constant0._Z14applyPhaseFlipP7double2x,"a",@progbits
	.sectionflags	@""
	.align	4
.nv.constant0._Z14applyPhaseFlipP7double2x:
	.zero		912


//--------------------- .nv.constant0._Z15contract_tensorP7double2PKS_iPiixS3_ --------------------------
	.section	.nv.constant0._Z15contract_tensorP7double2PKS_iPiixS3_,"a",@progbits
	.sectionflags	@""
	.align	4
.nv.constant0._Z15contract_tensorP7double2PKS_iPiixS3_:
	.zero		952


//--------------------- .nv.constant0._Z11compute_idxiPiS_ixS_ --------------------------
	.section	.nv.constant0._Z11compute_idxiPiS_ixS_,"a",@progbits
	.sectionflags	@""
	.align	4
.nv.constant0._Z11compute_idxiPiS_ixS_:
	.zero		944


//--------------------- SYMBOLS --------------------------

	.type		.nv.reservedSmem.offset0,@object
	.size		.nv.reservedSmem.offset0,0x4
	.type		.nv.reservedSmem.cap,@object
	.size		.nv.reservedSmem.cap,0x4
